//
// Generated by NVIDIA NVVM Compiler
//
// Compiler Build ID: CL-36424714
// Cuda compilation tools, release 13.0, V13.0.88
// Based on NVVM 20.0.0
//

.version 9.0
.target sm_100
.address_size 64

	// .globl	_Z14reset_cheapestPViS0_i
.global .align 1 .b8 $str[7] = {110, 111, 114, 109, 97, 108};
.global .align 1 .b8 $str$1[5] = {100, 101, 112, 116};
.global .align 1 .b8 $str$2[6] = {103, 114, 101, 101, 110};

.visible .entry _Z14reset_cheapestPViS0_i(
	.param .u64 .ptr .align 1 _Z14reset_cheapestPViS0_i_param_0,
	.param .u64 .ptr .align 1 _Z14reset_cheapestPViS0_i_param_1,
	.param .u32 _Z14reset_cheapestPViS0_i_param_2
)
{
	.reg .pred 	%p<2>;
	.reg .b32 	%r<8>;
	.reg .b64 	%rd<8>;

	ld.param.u64 	%rd1, [_Z14reset_cheapestPViS0_i_param_0];
	ld.param.u64 	%rd2, [_Z14reset_cheapestPViS0_i_param_1];
	ld.param.u32 	%r2, [_Z14reset_cheapestPViS0_i_param_2];
	mov.u32 	%r3, %ntid.x;
	mov.u32 	%r4, %ctaid.x;
	mov.u32 	%r5, %tid.x;
	mad.lo.s32 	%r1, %r3, %r4, %r5;
	setp.ge.s32 	%p1, %r1, %r2;
	@%p1 bra 	$L__BB0_2;
	cvta.to.global.u64 	%rd3, %rd2;
	cvta.to.global.u64 	%rd4, %rd1;
	mul.wide.s32 	%rd5, %r1, 4;
	add.s64 	%rd6, %rd3, %rd5;
	mov.b32 	%r6, -1;
	st.volatile.global.u32 	[%rd6], %r6;
	add.s64 	%rd7, %rd4, %rd5;
	mov.b32 	%r7, 100000;
	st.volatile.global.u32 	[%rd7], %r7;
$L__BB0_2:
	ret;

}
	// .globl	_Z11reset_claimPVii
.visible .entry _Z11reset_claimPVii(
	.param .u64 .ptr .align 1 _Z11reset_claimPVii_param_0,
	.param .u32 _Z11reset_claimPVii_param_1
)
{
	.reg .pred 	%p<2>;
	.reg .b32 	%r<7>;
	.reg .b64 	%rd<5>;

	ld.param.u64 	%rd1, [_Z11reset_claimPVii_param_0];
	ld.param.u32 	%r2, [_Z11reset_claimPVii_param_1];
	mov.u32 	%r3, %ntid.x;
	mov.u32 	%r4, %ctaid.x;
	mov.u32 	%r5, %tid.x;
	mad.lo.s32 	%r1, %r3, %r4, %r5;
	setp.ge.s32 	%p1, %r1, %r2;
	@%p1 bra 	$L__BB1_2;
	cvta.to.global.u64 	%rd2, %rd1;
	mul.wide.s32 	%rd3, %r1, 4;
	add.s64 	%rd4, %rd2, %rd3;
	mov.b32 	%r6, 0;
	st.volatile.global.u32 	[%rd4], %r6;
$L__BB1_2:
	ret;

}
	// .globl	_Z6setterPiPPci
.visible .entry _Z6setterPiPPci(
	.param .u64 .ptr .align 1 _Z6setterPiPPci_param_0,
	.param .u64 .ptr .align 1 _Z6setterPiPPci_param_1,
	.param .u32 _Z6setterPiPPci_param_2
)
{
	.reg .pred 	%p<35>;
	.reg .b16 	%rs<59>;
	.reg .b32 	%r<12>;
	.reg .b64 	%rd<60>;

	ld.param.u64 	%rd7, [_Z6setterPiPPci_param_0];
	ld.param.u64 	%rd6, [_Z6setterPiPPci_param_1];
	ld.param.u32 	%r2, [_Z6setterPiPPci_param_2];
	cvta.to.global.u64 	%rd1, %rd7;
	mov.u32 	%r3, %ntid.x;
	mov.u32 	%r4, %ctaid.x;
	mov.u32 	%r5, %tid.x;
	mad.lo.s32 	%r1, %r3, %r4, %r5;
	setp.ge.s32 	%p1, %r1, %r2;
	@%p1 bra 	$L__BB2_52;
	cvta.to.global.u64 	%rd9, %rd6;
	mul.wide.s32 	%rd10, %r1, 8;
	add.s64 	%rd11, %rd9, %rd10;
	ld.global.u64 	%rd12, [%rd11];
	cvta.to.global.u64 	%rd2, %rd12;
	ld.global.u8 	%rs1, [%rd2];
	setp.eq.s16 	%p2, %rs1, 0;
	mov.b64 	%rd57, 0;
	mov.b16 	%rs20, 0;
	mov.u16 	%rs56, %rs20;
	@%p2 bra 	$L__BB2_19;
	setp.ne.s16 	%p3, %rs1, 110;
	mov.u16 	%rs56, %rs1;
	@%p3 bra 	$L__BB2_19;
	ld.global.u8 	%rs22, [%rd2+1];
	mov.b64 	%rd57, 1;
	setp.eq.s16 	%p4, %rs22, 0;
	mov.u16 	%rs56, %rs20;
	@%p4 bra 	$L__BB2_19;
	setp.ne.s16 	%p5, %rs22, 111;
	@%p5 bra 	$L__BB2_14;
	ld.global.u8 	%rs24, [%rd2+2];
	mov.b64 	%rd57, 2;
	setp.eq.s16 	%p6, %rs24, 0;
	mov.u16 	%rs56, %rs20;
	@%p6 bra 	$L__BB2_19;
	setp.ne.s16 	%p7, %rs24, 114;
	@%p7 bra 	$L__BB2_15;
	ld.global.u8 	%rs26, [%rd2+3];
	mov.b64 	%rd57, 3;
	setp.eq.s16 	%p8, %rs26, 0;
	mov.u16 	%rs56, %rs20;
	@%p8 bra 	$L__BB2_19;
	setp.ne.s16 	%p9, %rs26, 109;
	@%p9 bra 	$L__BB2_16;
	ld.global.u8 	%rs28, [%rd2+4];
	mov.b64 	%rd57, 4;
	setp.eq.s16 	%p10, %rs28, 0;
	mov.u16 	%rs56, %rs20;
	@%p10 bra 	$L__BB2_19;
	setp.ne.s16 	%p11, %rs28, 97;
	@%p11 bra 	$L__BB2_17;
	ld.global.u8 	%rs30, [%rd2+5];
	mov.b64 	%rd57, 5;
	setp.eq.s16 	%p12, %rs30, 0;
	mov.u16 	%rs56, %rs20;
	@%p12 bra 	$L__BB2_19;
	setp.ne.s16 	%p13, %rs30, 108;
	@%p13 bra 	$L__BB2_18;
	ld.global.u8 	%rs56, [%rd2+6];
	mov.b64 	%rd57, 6;
	bra.uni 	$L__BB2_19;
$L__BB2_14:
	mov.u16 	%rs56, %rs22;
	bra.uni 	$L__BB2_19;
$L__BB2_15:
	mov.u16 	%rs56, %rs24;
	bra.uni 	$L__BB2_19;
$L__BB2_16:
	mov.u16 	%rs56, %rs26;
	bra.uni 	$L__BB2_19;
$L__BB2_17:
	mov.u16 	%rs56, %rs28;
	bra.uni 	$L__BB2_19;
$L__BB2_18:
	mov.u16 	%rs56, %rs30;
$L__BB2_19:
	mov.u64 	%rd25, $str;
	add.s64 	%rd26, %rd25, %rd57;
	ld.global.nc.u8 	%rs31, [%rd26];
	cvt.u16.u8 	%rs32, %rs31;
	and.b16  	%rs33, %rs56, 255;
	setp.eq.s16 	%p14, %rs33, %rs32;
	@%p14 bra 	$L__BB2_52;
	setp.eq.s16 	%p15, %rs1, 0;
	mov.b64 	%rd58, 0;
	mov.b16 	%rs34, 0;
	mov.u16 	%rs57, %rs34;
	@%p15 bra 	$L__BB2_32;
	setp.ne.s16 	%p16, %rs1, 100;
	mov.u16 	%rs57, %rs1;
	@%p16 bra 	$L__BB2_32;
	ld.global.u8 	%rs36, [%rd2+1];
	mov.b64 	%rd58, 1;
	setp.eq.s16 	%p17, %rs36, 0;
	mov.u16 	%rs57, %rs34;
	@%p17 bra 	$L__BB2_32;
	setp.ne.s16 	%p18, %rs36, 101;
	@%p18 bra 	$L__BB2_29;
	ld.global.u8 	%rs38, [%rd2+2];
	mov.b64 	%rd58, 2;
	setp.eq.s16 	%p19, %rs38, 0;
	mov.u16 	%rs57, %rs34;
	@%p19 bra 	$L__BB2_32;
	setp.ne.s16 	%p20, %rs38, 112;
	@%p20 bra 	$L__BB2_30;
	ld.global.u8 	%rs40, [%rd2+3];
	mov.b64 	%rd58, 3;
	setp.eq.s16 	%p21, %rs40, 0;
	mov.u16 	%rs57, %rs34;
	@%p21 bra 	$L__BB2_32;
	setp.ne.s16 	%p22, %rs40, 116;
	@%p22 bra 	$L__BB2_31;
	ld.global.u8 	%rs57, [%rd2+4];
	mov.b64 	%rd58, 4;
	bra.uni 	$L__BB2_32;
$L__BB2_29:
	mov.u16 	%rs57, %rs36;
	bra.uni 	$L__BB2_32;
$L__BB2_30:
	mov.u16 	%rs57, %rs38;
	bra.uni 	$L__BB2_32;
$L__BB2_31:
	mov.u16 	%rs57, %rs40;
$L__BB2_32:
	mov.u64 	%rd36, $str$1;
	add.s64 	%rd37, %rd36, %rd58;
	ld.global.nc.u8 	%rs41, [%rd37];
	cvt.u16.u8 	%rs42, %rs41;
	and.b16  	%rs43, %rs57, 255;
	setp.ne.s16 	%p23, %rs43, %rs42;
	@%p23 bra 	$L__BB2_34;
	mul.wide.s32 	%rd55, %r1, 4;
	add.s64 	%rd56, %rd1, %rd55;
	ld.global.u32 	%r10, [%rd56];
	mul.lo.s32 	%r11, %r10, 3;
	st.global.u32 	[%rd56], %r11;
	bra.uni 	$L__BB2_52;
$L__BB2_34:
	setp.eq.s16 	%p24, %rs1, 0;
	mov.b64 	%rd59, 0;
	mov.b16 	%rs44, 0;
	mov.u16 	%rs58, %rs44;
	@%p24 bra 	$L__BB2_49;
	setp.ne.s16 	%p25, %rs1, 103;
	mov.u16 	%rs58, %rs1;
	@%p25 bra 	$L__BB2_49;
	ld.global.u8 	%rs46, [%rd2+1];
	mov.b64 	%rd59, 1;
	setp.eq.s16 	%p26, %rs46, 0;
	mov.u16 	%rs58, %rs44;
	@%p26 bra 	$L__BB2_49;
	setp.ne.s16 	%p27, %rs46, 114;
	@%p27 bra 	$L__BB2_45;
	ld.global.u8 	%rs48, [%rd2+2];
	mov.b64 	%rd59, 2;
	setp.eq.s16 	%p28, %rs48, 0;
	mov.u16 	%rs58, %rs44;
	@%p28 bra 	$L__BB2_49;
	setp.ne.s16 	%p29, %rs48, 101;
	@%p29 bra 	$L__BB2_46;
	ld.global.u8 	%rs50, [%rd2+3];
	mov.b64 	%rd59, 3;
	setp.eq.s16 	%p30, %rs50, 0;
	mov.u16 	%rs58, %rs44;
	@%p30 bra 	$L__BB2_49;
	setp.ne.s16 	%p31, %rs50, 101;
	@%p31 bra 	$L__BB2_47;
	ld.global.u8 	%rs52, [%rd2+4];
	mov.b64 	%rd59, 4;
	setp.eq.s16 	%p32, %rs52, 0;
	mov.u16 	%rs58, %rs44;
	@%p32 bra 	$L__BB2_49;
	setp.ne.s16 	%p33, %rs52, 110;
	@%p33 bra 	$L__BB2_48;
	ld.global.u8 	%rs58, [%rd2+5];
	mov.b64 	%rd59, 5;
	bra.uni 	$L__BB2_49;
$L__BB2_45:
	mov.u16 	%rs58, %rs46;
	bra.uni 	$L__BB2_49;
$L__BB2_46:
	mov.u16 	%rs58, %rs48;
	bra.uni 	$L__BB2_49;
$L__BB2_47:
	mov.u16 	%rs58, %rs50;
	bra.uni 	$L__BB2_49;
$L__BB2_48:
	mov.u16 	%rs58, %rs52;
$L__BB2_49:
	mov.u64 	%rd49, $str$2;
	add.s64 	%rd50, %rd49, %rd59;
	ld.global.nc.u8 	%rs53, [%rd50];
	cvt.u16.u8 	%rs54, %rs53;
	and.b16  	%rs55, %rs58, 255;
	setp.ne.s16 	%p34, %rs55, %rs54;
	@%p34 bra 	$L__BB2_51;
	mul.wide.s32 	%rd53, %r1, 4;
	add.s64 	%rd54, %rd1, %rd53;
	ld.global.u32 	%r8, [%rd54];
	shl.b32 	%r9, %r8, 1;
	st.global.u32 	[%rd54], %r9;
	bra.uni 	$L__BB2_52;
$L__BB2_51:
	mul.wide.s32 	%rd51, %r1, 4;
	add.s64 	%rd52, %rd1, %rd51;
	ld.global.u32 	%r6, [%rd52];
	mul.lo.s32 	%r7, %r6, 5;
	st.global.u32 	[%rd52], %r7;
$L__BB2_52:
	ret;

}
	// .globl	_Z4set2PViS0_S0_S0_S0_S0_S0_i
.visible .entry _Z4set2PViS0_S0_S0_S0_S0_S0_i(
	.param .u64 .ptr .align 1 _Z4set2PViS0_S0_S0_S0_S0_S0_i_param_0,
	.param .u64 .ptr .align 1 _Z4set2PViS0_S0_S0_S0_S0_S0_i_param_1,
	.param .u64 .ptr .align 1 _Z4set2PViS0_S0_S0_S0_S0_S0_i_param_2,
	.param .u64 .ptr .align 1 _Z4set2PViS0_S0_S0_S0_S0_S0_i_param_3,
	.param .u64 .ptr .align 1 _Z4set2PViS0_S0_S0_S0_S0_S0_i_param_4,
	.param .u64 .ptr .align 1 _Z4set2PViS0_S0_S0_S0_S0_S0_i_param_5,
	.param .u64 .ptr .align 1 _Z4set2PViS0_S0_S0_S0_S0_S0_i_param_6,
	.param .u32 _Z4set2PViS0_S0_S0_S0_S0_S0_i_param_7
)
{
	.reg .pred 	%p<3>;
	.reg .b32 	%r<10>;
	.reg .b64 	%rd<18>;

	ld.param.u64 	%rd1, [_Z4set2PViS0_S0_S0_S0_S0_S0_i_param_0];
	ld.param.u64 	%rd2, [_Z4set2PViS0_S0_S0_S0_S0_S0_i_param_1];
	ld.param.u64 	%rd3, [_Z4set2PViS0_S0_S0_S0_S0_S0_i_param_2];
	ld.param.u64 	%rd4, [_Z4set2PViS0_S0_S0_S0_S0_S0_i_param_3];
	ld.param.u64 	%rd5, [_Z4set2PViS0_S0_S0_S0_S0_S0_i_param_5];
	ld.param.u64 	%rd6, [_Z4set2PViS0_S0_S0_S0_S0_S0_i_param_6];
	ld.param.u32 	%r2, [_Z4set2PViS0_S0_S0_S0_S0_S0_i_param_7];
	mov.u32 	%r3, %ntid.x;
	mov.u32 	%r4, %ctaid.x;
	mov.u32 	%r5, %tid.x;
	mad.lo.s32 	%r1, %r3, %r4, %r5;
	setp.ge.s32 	%p1, %r1, %r2;
	@%p1 bra 	$L__BB3_4;
	setp.ne.s32 	%p2, %r1, 0;
	@%p2 bra 	$L__BB3_3;
	cvta.to.global.u64 	%rd7, %rd5;
	mov.b32 	%r6, 0;
	st.volatile.global.u32 	[%rd7], %r6;
	cvta.to.global.u64 	%rd8, %rd6;
	st.volatile.global.u32 	[%rd8], %r2;
$L__BB3_3:
	cvta.to.global.u64 	%rd9, %rd1;
	mul.wide.s32 	%rd10, %r1, 4;
	add.s64 	%rd11, %rd9, %rd10;
	st.volatile.global.u32 	[%rd11], %r1;
	cvta.to.global.u64 	%rd12, %rd2;
	add.s64 	%rd13, %rd12, %rd10;
	mov.b32 	%r7, 1;
	st.volatile.global.u32 	[%rd13], %r7;
	cvta.to.global.u64 	%rd14, %rd3;
	add.s64 	%rd15, %rd14, %rd10;
	mov.b32 	%r8, 100000;
	st.volatile.global.u32 	[%rd15], %r8;
	cvta.to.global.u64 	%rd16, %rd4;
	add.s64 	%rd17, %rd16, %rd10;
	mov.b32 	%r9, -1;
	st.volatile.global.u32 	[%rd17], %r9;
$L__BB3_4:
	ret;

}
	// .globl	_Z5cefevPViPiS1_S1_S0_i
.visible .entry _Z5cefevPViPiS1_S1_S0_i(
	.param .u64 .ptr .align 1 _Z5cefevPViPiS1_S1_S0_i_param_0,
	.param .u64 .ptr .align 1 _Z5cefevPViPiS1_S1_S0_i_param_1,
	.param .u64 .ptr .align 1 _Z5cefevPViPiS1_S1_S0_i_param_2,
	.param .u64 .ptr .align 1 _Z5cefevPViPiS1_S1_S0_i_param_3,
	.param .u64 .ptr .align 1 _Z5cefevPViPiS1_S1_S0_i_param_4,
	.param .u32 _Z5cefevPViPiS1_S1_S0_i_param_5
)
{
	.reg .pred 	%p<11>;
	.reg .b32 	%r<27>;
	.reg .b64 	%rd<27>;

	ld.param.u64 	%rd8, [_Z5cefevPViPiS1_S1_S0_i_param_0];
	ld.param.u64 	%rd5, [_Z5cefevPViPiS1_S1_S0_i_param_1];
	ld.param.u64 	%rd6, [_Z5cefevPViPiS1_S1_S0_i_param_2];
	ld.param.u64 	%rd7, [_Z5cefevPViPiS1_S1_S0_i_param_3];
	ld.param.u64 	%rd9, [_Z5cefevPViPiS1_S1_S0_i_param_4];
	ld.param.u32 	%r13, [_Z5cefevPViPiS1_S1_S0_i_param_5];
	cvta.to.global.u64 	%rd1, %rd9;
	cvta.to.global.u64 	%rd2, %rd8;
	mov.u32 	%r14, %ntid.x;
	mov.u32 	%r15, %ctaid.x;
	mov.u32 	%r16, %tid.x;
	mad.lo.s32 	%r1, %r14, %r15, %r16;
	setp.ge.s32 	%p1, %r1, %r13;
	@%p1 bra 	$L__BB4_13;
	cvta.to.global.u64 	%rd10, %rd5;
	cvta.to.global.u64 	%rd11, %rd6;
	cvta.to.global.u64 	%rd12, %rd7;
	mul.wide.s32 	%rd13, %r1, 4;
	add.s64 	%rd14, %rd10, %rd13;
	ld.global.u32 	%r24, [%rd14];
	add.s64 	%rd15, %rd11, %rd13;
	ld.global.u32 	%r26, [%rd15];
	add.s64 	%rd16, %rd12, %rd13;
	ld.global.u32 	%r4, [%rd16];
	mov.u32 	%r23, %r24;
$L__BB4_2:
	mov.u32 	%r5, %r23;
	mul.wide.s32 	%rd17, %r5, 4;
	add.s64 	%rd18, %rd2, %rd17;
	atom.global.or.b32 	%r23, [%rd18], 0;
	setp.ne.s32 	%p2, %r5, %r23;
	@%p2 bra 	$L__BB4_2;
	setp.eq.s32 	%p3, %r24, %r5;
	mov.u32 	%r25, %r26;
	@%p3 bra 	$L__BB4_5;
$L__BB4_4:
	mul.wide.s32 	%rd19, %r24, 4;
	add.s64 	%rd20, %rd2, %rd19;
	atom.global.or.b32 	%r24, [%rd20], 0;
	atom.global.exch.b32 	%r17, [%rd20], %r5;
	setp.eq.s32 	%p4, %r24, %r5;
	mov.u32 	%r25, %r26;
	@%p4 bra 	$L__BB4_5;
	bra.uni 	$L__BB4_4;
$L__BB4_5:
	mov.u32 	%r9, %r25;
	mul.wide.s32 	%rd21, %r9, 4;
	add.s64 	%rd22, %rd2, %rd21;
	atom.global.or.b32 	%r25, [%rd22], 0;
	setp.ne.s32 	%p5, %r9, %r25;
	@%p5 bra 	$L__BB4_5;
	setp.eq.s32 	%p6, %r26, %r9;
	@%p6 bra 	$L__BB4_8;
$L__BB4_7:
	mul.wide.s32 	%rd23, %r26, 4;
	add.s64 	%rd24, %rd2, %rd23;
	atom.global.or.b32 	%r26, [%rd24], 0;
	atom.global.exch.b32 	%r18, [%rd24], %r9;
	setp.ne.s32 	%p7, %r26, %r9;
	@%p7 bra 	$L__BB4_7;
$L__BB4_8:
	setp.eq.s32 	%p8, %r5, %r9;
	@%p8 bra 	$L__BB4_13;
	add.s64 	%rd3, %rd1, %rd17;
	ld.volatile.global.u32 	%r19, [%rd3];
	setp.le.s32 	%p9, %r19, %r4;
	@%p9 bra 	$L__BB4_11;
	atom.global.min.s32 	%r20, [%rd3], %r4;
$L__BB4_11:
	add.s64 	%rd4, %rd1, %rd21;
	ld.volatile.global.u32 	%r21, [%rd4];
	setp.le.s32 	%p10, %r21, %r4;
	@%p10 bra 	$L__BB4_13;
	atom.global.min.s32 	%r22, [%rd4], %r4;
$L__BB4_13:
	ret;

}
	// .globl	_Z6cefev2PViPiS1_S1_S0_S0_i
.visible .entry _Z6cefev2PViPiS1_S1_S0_S0_i(
	.param .u64 .ptr .align 1 _Z6cefev2PViPiS1_S1_S0_S0_i_param_0,
	.param .u64 .ptr .align 1 _Z6cefev2PViPiS1_S1_S0_S0_i_param_1,
	.param .u64 .ptr .align 1 _Z6cefev2PViPiS1_S1_S0_S0_i_param_2,
	.param .u64 .ptr .align 1 _Z6cefev2PViPiS1_S1_S0_S0_i_param_3,
	.param .u64 .ptr .align 1 _Z6cefev2PViPiS1_S1_S0_S0_i_param_4,
	.param .u64 .ptr .align 1 _Z6cefev2PViPiS1_S1_S0_S0_i_param_5,
	.param .u32 _Z6cefev2PViPiS1_S1_S0_S0_i_param_6
)
{
	.reg .pred 	%p<11>;
	.reg .b32 	%r<27>;
	.reg .b64 	%rd<33>;

	ld.param.u64 	%rd7, [_Z6cefev2PViPiS1_S1_S0_S0_i_param_0];
	ld.param.u64 	%rd4, [_Z6cefev2PViPiS1_S1_S0_S0_i_param_1];
	ld.param.u64 	%rd5, [_Z6cefev2PViPiS1_S1_S0_S0_i_param_2];
	ld.param.u64 	%rd6, [_Z6cefev2PViPiS1_S1_S0_S0_i_param_3];
	ld.param.u64 	%rd8, [_Z6cefev2PViPiS1_S1_S0_S0_i_param_4];
	ld.param.u64 	%rd9, [_Z6cefev2PViPiS1_S1_S0_S0_i_param_5];
	ld.param.u32 	%r13, [_Z6cefev2PViPiS1_S1_S0_S0_i_param_6];
	cvta.to.global.u64 	%rd1, %rd9;
	cvta.to.global.u64 	%rd2, %rd8;
	cvta.to.global.u64 	%rd3, %rd7;
	mov.u32 	%r14, %ntid.x;
	mov.u32 	%r15, %ctaid.x;
	mov.u32 	%r16, %tid.x;
	mad.lo.s32 	%r1, %r14, %r15, %r16;
	setp.ge.s32 	%p1, %r1, %r13;
	@%p1 bra 	$L__BB5_13;
	cvta.to.global.u64 	%rd10, %rd4;
	cvta.to.global.u64 	%rd11, %rd5;
	cvta.to.global.u64 	%rd12, %rd6;
	mul.wide.s32 	%rd13, %r1, 4;
	add.s64 	%rd14, %rd10, %rd13;
	ld.global.u32 	%r24, [%rd14];
	add.s64 	%rd15, %rd11, %rd13;
	ld.global.u32 	%r26, [%rd15];
	add.s64 	%rd16, %rd12, %rd13;
	ld.global.u32 	%r4, [%rd16];
	mov.u32 	%r23, %r24;
$L__BB5_2:
	mov.u32 	%r5, %r23;
	mul.wide.s32 	%rd17, %r5, 4;
	add.s64 	%rd18, %rd3, %rd17;
	atom.global.or.b32 	%r23, [%rd18], 0;
	setp.ne.s32 	%p2, %r5, %r23;
	@%p2 bra 	$L__BB5_2;
	setp.eq.s32 	%p3, %r24, %r5;
	mov.u32 	%r25, %r26;
	@%p3 bra 	$L__BB5_5;
$L__BB5_4:
	mul.wide.s32 	%rd19, %r24, 4;
	add.s64 	%rd20, %rd3, %rd19;
	atom.global.or.b32 	%r24, [%rd20], 0;
	atom.global.exch.b32 	%r17, [%rd20], %r5;
	setp.eq.s32 	%p4, %r24, %r5;
	mov.u32 	%r25, %r26;
	@%p4 bra 	$L__BB5_5;
	bra.uni 	$L__BB5_4;
$L__BB5_5:
	mov.u32 	%r9, %r25;
	mul.wide.s32 	%rd21, %r9, 4;
	add.s64 	%rd22, %rd3, %rd21;
	atom.global.or.b32 	%r25, [%rd22], 0;
	setp.ne.s32 	%p5, %r9, %r25;
	@%p5 bra 	$L__BB5_5;
	setp.eq.s32 	%p6, %r26, %r9;
	@%p6 bra 	$L__BB5_8;
$L__BB5_7:
	mul.wide.s32 	%rd23, %r26, 4;
	add.s64 	%rd24, %rd3, %rd23;
	atom.global.or.b32 	%r26, [%rd24], 0;
	atom.global.exch.b32 	%r18, [%rd24], %r9;
	setp.ne.s32 	%p7, %r26, %r9;
	@%p7 bra 	$L__BB5_7;
$L__BB5_8:
	setp.eq.s32 	%p8, %r5, %r9;
	@%p8 bra 	$L__BB5_13;
	add.s64 	%rd26, %rd2, %rd17;
	ld.volatile.global.u32 	%r19, [%rd26];
	setp.ne.s32 	%p9, %r19, %r4;
	@%p9 bra 	$L__BB5_11;
	add.s64 	%rd28, %rd1, %rd17;
	atom.global.exch.b32 	%r20, [%rd28], %r1;
$L__BB5_11:
	add.s64 	%rd30, %rd2, %rd21;
	ld.volatile.global.u32 	%r21, [%rd30];
	setp.ne.s32 	%p10, %r21, %r4;
	@%p10 bra 	$L__BB5_13;
	add.s64 	%rd32, %rd1, %rd21;
	atom.global.exch.b32 	%r22, [%rd32], %r1;
$L__BB5_13:
	ret;

}
	// .globl	_Z2mkPViS0_PiS1_S1_S0_S0_S0_S0_i
.visible .entry _Z2mkPViS0_PiS1_S1_S0_S0_S0_S0_i(
	.param .u64 .ptr .align 1 _Z2mkPViS0_PiS1_S1_S0_S0_S0_S0_i_param_0,
	.param .u64 .ptr .align 1 _Z2mkPViS0_PiS1_S1_S0_S0_S0_S0_i_param_1,
	.param .u64 .ptr .align 1 _Z2mkPViS0_PiS1_S1_S0_S0_S0_S0_i_param_2,
	.param .u64 .ptr .align 1 _Z2mkPViS0_PiS1_S1_S0_S0_S0_S0_i_param_3,
	.param .u64 .ptr .align 1 _Z2mkPViS0_PiS1_S1_S0_S0_S0_S0_i_param_4,
	.param .u64 .ptr .align 1 _Z2mkPViS0_PiS1_S1_S0_S0_S0_S0_i_param_5,
	.param .u64 .ptr .align 1 _Z2mkPViS0_PiS1_S1_S0_S0_S0_S0_i_param_6,
	.param .u64 .ptr .align 1 _Z2mkPViS0_PiS1_S1_S0_S0_S0_S0_i_param_7,
	.param .u64 .ptr .align 1 _Z2mkPViS0_PiS1_S1_S0_S0_S0_S0_i_param_8,
	.param .u32 _Z2mkPViS0_PiS1_S1_S0_S0_S0_S0_i_param_9
)
{
	.reg .pred 	%p<16>;
	.reg .b32 	%r<37>;
	.reg .b64 	%rd<39>;

	ld.param.u64 	%rd15, [_Z2mkPViS0_PiS1_S1_S0_S0_S0_S0_i_param_0];
	ld.param.u64 	%rd7, [_Z2mkPViS0_PiS1_S1_S0_S0_S0_S0_i_param_1];
	ld.param.u64 	%rd8, [_Z2mkPViS0_PiS1_S1_S0_S0_S0_S0_i_param_2];
	ld.param.u64 	%rd9, [_Z2mkPViS0_PiS1_S1_S0_S0_S0_S0_i_param_3];
	ld.param.u64 	%rd10, [_Z2mkPViS0_PiS1_S1_S0_S0_S0_S0_i_param_4];
	ld.param.u64 	%rd11, [_Z2mkPViS0_PiS1_S1_S0_S0_S0_S0_i_param_5];
	ld.param.u64 	%rd12, [_Z2mkPViS0_PiS1_S1_S0_S0_S0_S0_i_param_6];
	ld.param.u64 	%rd13, [_Z2mkPViS0_PiS1_S1_S0_S0_S0_S0_i_param_7];
	ld.param.u64 	%rd14, [_Z2mkPViS0_PiS1_S1_S0_S0_S0_S0_i_param_8];
	ld.param.u32 	%r16, [_Z2mkPViS0_PiS1_S1_S0_S0_S0_S0_i_param_9];
	cvta.to.global.u64 	%rd1, %rd15;
	mov.u32 	%r17, %ntid.x;
	mov.u32 	%r18, %ctaid.x;
	mov.u32 	%r19, %tid.x;
	mad.lo.s32 	%r1, %r17, %r18, %r19;
	setp.ge.s32 	%p1, %r1, %r16;
	@%p1 bra 	$L__BB6_21;
	cvta.to.global.u64 	%rd16, %rd11;
	mul.wide.s32 	%rd17, %r1, 4;
	add.s64 	%rd18, %rd16, %rd17;
	ld.volatile.global.u32 	%r2, [%rd18];
	setp.eq.s32 	%p2, %r2, -1;
	@%p2 bra 	$L__BB6_21;
	cvta.to.global.u64 	%rd19, %rd12;
	mul.wide.s32 	%rd20, %r2, 4;
	add.s64 	%rd2, %rd19, %rd20;
	atom.relaxed.global.cas.b32 	%r20, [%rd2], 0, 1;
	setp.ne.s32 	%p3, %r20, 0;
	@%p3 bra 	$L__BB6_21;
	cvta.to.global.u64 	%rd21, %rd8;
	add.s64 	%rd23, %rd21, %rd20;
	ld.global.u32 	%r34, [%rd23];
	cvta.to.global.u64 	%rd24, %rd9;
	add.s64 	%rd25, %rd24, %rd20;
	ld.global.u32 	%r36, [%rd25];
	cvta.to.global.u64 	%rd26, %rd10;
	add.s64 	%rd27, %rd26, %rd20;
	ld.global.u32 	%r5, [%rd27];
	mov.u32 	%r33, %r34;
$L__BB6_4:
	mov.u32 	%r6, %r33;
	mul.wide.s32 	%rd28, %r6, 4;
	add.s64 	%rd3, %rd1, %rd28;
	atom.global.or.b32 	%r33, [%rd3], 0;
	setp.ne.s32 	%p4, %r6, %r33;
	@%p4 bra 	$L__BB6_4;
	setp.eq.s32 	%p5, %r34, %r6;
	mov.u32 	%r35, %r36;
	@%p5 bra 	$L__BB6_7;
$L__BB6_6:
	mul.wide.s32 	%rd29, %r34, 4;
	add.s64 	%rd30, %rd1, %rd29;
	atom.global.or.b32 	%r34, [%rd30], 0;
	atom.global.exch.b32 	%r21, [%rd30], %r6;
	setp.eq.s32 	%p6, %r34, %r6;
	mov.u32 	%r35, %r36;
	@%p6 bra 	$L__BB6_7;
	bra.uni 	$L__BB6_6;
$L__BB6_7:
	mov.u32 	%r10, %r35;
	mul.wide.s32 	%rd31, %r10, 4;
	add.s64 	%rd4, %rd1, %rd31;
	atom.global.or.b32 	%r35, [%rd4], 0;
	setp.ne.s32 	%p7, %r10, %r35;
	@%p7 bra 	$L__BB6_7;
	setp.eq.s32 	%p8, %r36, %r10;
	@%p8 bra 	$L__BB6_10;
$L__BB6_9:
	mul.wide.s32 	%rd32, %r36, 4;
	add.s64 	%rd33, %rd1, %rd32;
	atom.global.or.b32 	%r36, [%rd33], 0;
	atom.global.exch.b32 	%r22, [%rd33], %r10;
	setp.ne.s32 	%p9, %r36, %r10;
	@%p9 bra 	$L__BB6_9;
$L__BB6_10:
	setp.ne.s32 	%p10, %r6, %r10;
	@%p10 bra 	$L__BB6_12;
	atom.global.exch.b32 	%r32, [%rd2], 0;
	bra.uni 	$L__BB6_21;
$L__BB6_12:
	cvta.to.global.u64 	%rd34, %rd7;
	add.s64 	%rd5, %rd34, %rd28;
	atom.global.or.b32 	%r14, [%rd5], 0;
	add.s64 	%rd6, %rd34, %rd31;
	atom.global.or.b32 	%r15, [%rd6], 0;
	setp.ge.s32 	%p11, %r14, %r15;
	@%p11 bra 	$L__BB6_16;
	atom.global.or.b32 	%r26, [%rd3], 0;
	setp.ne.s32 	%p14, %r26, %r6;
	@%p14 bra 	$L__BB6_20;
	atom.relaxed.global.cas.b32 	%r27, [%rd3], %r6, %r10;
	setp.ne.s32 	%p15, %r27, %r6;
	@%p15 bra 	$L__BB6_20;
	atom.global.add.u32 	%r29, [%rd6], %r14;
	bra.uni 	$L__BB6_19;
$L__BB6_16:
	atom.global.or.b32 	%r23, [%rd4], 0;
	setp.ne.s32 	%p12, %r23, %r10;
	@%p12 bra 	$L__BB6_20;
	atom.relaxed.global.cas.b32 	%r24, [%rd4], %r10, %r6;
	setp.ne.s32 	%p13, %r24, %r10;
	@%p13 bra 	$L__BB6_20;
	atom.global.add.u32 	%r25, [%rd5], %r15;
$L__BB6_19:
	cvta.to.global.u64 	%rd37, %rd13;
	atom.global.add.u32 	%r30, [%rd37], %r5;
	cvta.to.global.u64 	%rd38, %rd14;
	atom.global.add.u32 	%r31, [%rd38], -1;
	bra.uni 	$L__BB6_21;
$L__BB6_20:
	atom.global.exch.b32 	%r28, [%rd2], 0;
$L__BB6_21:
	ret;

}


// ===== COMPILED SASS (sm_100) =====

	.target	sm_100

	.elftype	@"ET_EXEC"


//--------------------- .note.nv.tkinfo           --------------------------
	.section	.note.nv.tkinfo,"",@"SHT_NOTE"
	.sectionflags	@"SHF_NOTE_NV_TKINFO"
	.tkinfo
        /*0018*/ 	.word	0x00000002
        /*0030*/ 	.string	""
        /*0030*/ 	.string	"ptxas"
        /*0030*/ 	.string	"Cuda compilation tools, release 13.0, V13.0.88"
        /*0030*/ 	.string	"Build cuda_13.0.r13.0/compiler.36424714_0"
        /*0030*/ 	.string	"-arch sm_100 -m 64 "



//--------------------- .note.nv.cuinfo           --------------------------
	.section	.note.nv.cuinfo,"",@"SHT_NOTE"
	.sectionflags	@"SHF_NOTE_NV_CUINFO"
        /*0018*/ 	.short	0x0002
        /*001a*/ 	.short	0x0064
        /*001c*/ 	.short	0x0082
	.zero		2


//--------------------- .nv.info                  --------------------------
	.section	.nv.info,"",@"SHT_CUDA_INFO"
	.align	4


	//----- nvinfo : EIATTR_REGCOUNT
	.align		4
        /*0000*/ 	.byte	0x04, 0x2f
        /*0002*/ 	.short	(.L_4 - .L_3)
	.align		4
.L_3:
        /*0004*/ 	.word	index@(_Z14reset_cheapestPViS0_i)
        /*0008*/ 	.word	0x0000000c


	//----- nvinfo : EIATTR_FRAME_SIZE
	.align		4
.L_4:
        /*000c*/ 	.byte	0x04, 0x11
        /*000e*/ 	.short	(.L_6 - .L_5)
	.align		4
.L_5:
        /*0010*/ 	.word	index@(_Z14reset_cheapestPViS0_i)
        /*0014*/ 	.word	0x00000000


	//----- nvinfo : EIATTR_REGCOUNT
	.align		4
.L_6:
        /*0018*/ 	.byte	0x04, 0x2f
        /*001a*/ 	.short	(.L_8 - .L_7)
	.align		4
.L_7:
        /*001c*/ 	.word	index@(_Z11reset_claimPVii)
        /*0020*/ 	.word	0x00000008


	//----- nvinfo : EIATTR_FRAME_SIZE
	.align		4
.L_8:
        /*0024*/ 	.byte	0x04, 0x11
        /*0026*/ 	.short	(.L_10 - .L_9)
	.align		4
.L_9:
        /*0028*/ 	.word	index@(_Z11reset_claimPVii)
        /*002c*/ 	.word	0x00000000


	//----- nvinfo : EIATTR_REGCOUNT
	.align		4
.L_10:
        /*0030*/ 	.byte	0x04, 0x2f
        /*0032*/ 	.short	(.L_12 - .L_11)
	.align		4
.L_11:
        /*0034*/ 	.word	index@(_Z6setterPiPPci)
        /*0038*/ 	.word	0x0000000c


	//----- nvinfo : EIATTR_FRAME_SIZE
	.align		4
.L_12:
        /*003c*/ 	.byte	0x04, 0x11
        /*003e*/ 	.short	(.L_14 - .L_13)
	.align		4
.L_13:
        /*0040*/ 	.word	index@(_Z6setterPiPPci)
        /*0044*/ 	.word	0x00000000


	//----- nvinfo : EIATTR_REGCOUNT
	.align		4
.L_14:
        /*0048*/ 	.byte	0x04, 0x2f
        /*004a*/ 	.short	(.L_16 - .L_15)
	.align		4
.L_15:
        /*004c*/ 	.word	index@(_Z4set2PViS0_S0_S0_S0_S0_S0_i)
        /*0050*/ 	.word	0x00000018


	//----- nvinfo : EIATTR_FRAME_SIZE
	.align		4
.L_16:
        /*0054*/ 	.byte	0x04, 0x11
        /*0056*/ 	.short	(.L_18 - .L_17)
	.align		4
.L_17:
        /*0058*/ 	.word	index@(_Z4set2PViS0_S0_S0_S0_S0_S0_i)
        /*005c*/ 	.word	0x00000000


	//----- nvinfo : EIATTR_REGCOUNT
	.align		4
.L_18:
        /*0060*/ 	.byte	0x04, 0x2f
        /*0062*/ 	.short	(.L_20 - .L_19)
	.align		4
.L_19:
        /*0064*/ 	.word	index@(_Z5cefevPViPiS1_S1_S0_i)
        /*0068*/ 	.word	0x00000010


	//----- nvinfo : EIATTR_FRAME_SIZE
	.align		4
.L_20:
        /*006c*/ 	.byte	0x04, 0x11
        /*006e*/ 	.short	(.L_22 - .L_21)
	.align		4
.L_21:
        /*0070*/ 	.word	index@(_Z5cefevPViPiS1_S1_S0_i)
        /*0074*/ 	.word	0x00000000


	//----- nvinfo : EIATTR_REGCOUNT
	.align		4
.L_22:
        /*0078*/ 	.byte	0x04, 0x2f
        /*007a*/ 	.short	(.L_24 - .L_23)
	.align		4
.L_23:
        /*007c*/ 	.word	index@(_Z6cefev2PViPiS1_S1_S0_S0_i)
        /*0080*/ 	.word	0x00000012


	//----- nvinfo : EIATTR_FRAME_SIZE
	.align		4
.L_24:
        /*0084*/ 	.byte	0x04, 0x11
        /*0086*/ 	.short	(.L_26 - .L_25)
	.align		4
.L_25:
        /*0088*/ 	.word	index@(_Z6cefev2PViPiS1_S1_S0_S0_i)
        /*008c*/ 	.word	0x00000000


	//----- nvinfo : EIATTR_REGCOUNT
	.align		4
.L_26:
        /*0090*/ 	.byte	0x04, 0x2f
        /*0092*/ 	.short	(.L_28 - .L_27)
	.align		4
.L_27:
        /*0094*/ 	.word	index@(_Z2mkPViS0_PiS1_S1_S0_S0_S0_S0_i)
        /*0098*/ 	.word	0x00000012


	//----- nvinfo : EIATTR_FRAME_SIZE
	.align		4
.L_28:
        /*009c*/ 	.byte	0x04, 0x11
        /*009e*/ 	.short	(.L_30 - .L_29)
	.align		4
.L_29:
        /*00a0*/ 	.word	index@(_Z2mkPViS0_PiS1_S1_S0_S0_S0_S0_i)
        /*00a4*/ 	.word	0x00000000


	//----- nvinfo : EIATTR_MIN_STACK_SIZE
	.align		4
.L_30:
        /*00a8*/ 	.byte	0x04, 0x12
        /*00aa*/ 	.short	(.L_32 - .L_31)
	.align		4
.L_31:
        /*00ac*/ 	.word	index@(_Z2mkPViS0_PiS1_S1_S0_S0_S0_S0_i)
        /*00b0*/ 	.word	0x00000000


	//----- nvinfo : EIATTR_MIN_STACK_SIZE
	.align		4
.L_32:
        /*00b4*/ 	.byte	0x04, 0x12
        /*00b6*/ 	.short	(.L_34 - .L_33)
	.align		4
.L_33:
        /*00b8*/ 	.word	index@(_Z6cefev2PViPiS1_S1_S0_S0_i)
        /*00bc*/ 	.word	0x00000000


	//----- nvinfo : EIATTR_MIN_STACK_SIZE
	.align		4
.L_34:
        /*00c0*/ 	.byte	0x04, 0x12
        /*00c2*/ 	.short	(.L_36 - .L_35)
	.align		4
.L_35:
        /*00c4*/ 	.word	index@(_Z5cefevPViPiS1_S1_S0_i)
        /*00c8*/ 	.word	0x00000000


	//----- nvinfo : EIATTR_MIN_STACK_SIZE
	.align		4
.L_36:
        /*00cc*/ 	.byte	0x04, 0x12
        /*00ce*/ 	.short	(.L_38 - .L_37)
	.align		4
.L_37:
        /*00d0*/ 	.word	index@(_Z4set2PViS0_S0_S0_S0_S0_S0_i)
        /*00d4*/ 	.word	0x00000000


	//----- nvinfo : EIATTR_MIN_STACK_SIZE
	.align		4
.L_38:
        /*00d8*/ 	.byte	0x04, 0x12
        /*00da*/ 	.short	(.L_40 - .L_39)
	.align		4
.L_39:
        /*00dc*/ 	.word	index@(_Z6setterPiPPci)
        /*00e0*/ 	.word	0x00000000


	//----- nvinfo : EIATTR_MIN_STACK_SIZE
	.align		4
.L_40:
        /*00e4*/ 	.byte	0x04, 0x12
        /*00e6*/ 	.short	(.L_42 - .L_41)
	.align		4
.L_41:
        /*00e8*/ 	.word	index@(_Z11reset_claimPVii)
        /*00ec*/ 	.word	0x00000000


	//----- nvinfo : EIATTR_MIN_STACK_SIZE
	.align		4
.L_42:
        /*00f0*/ 	.byte	0x04, 0x12
        /*00f2*/ 	.short	(.L_44 - .L_43)
	.align		4
.L_43:
        /*00f4*/ 	.word	index@(_Z14reset_cheapestPViS0_i)
        /*00f8*/ 	.word	0x00000000
.L_44:


//--------------------- .nv.compat                --------------------------
	.section	.nv.compat,"",@"SHT_CUDA_COMPAT_INFO"
	.align	4
        /*0000*/ 	.byte	0x02, 0x09, 0x00, 0x00, 0x02, 0x02, 0x01, 0x00, 0x02, 0x05, 0x05, 0x00, 0x03, 0x07, 0x01, 0x01
        /*0010*/ 	.byte	0x02, 0x03, 0x00, 0x00, 0x02, 0x06, 0x01, 0x00, 0x04, 0x0b, 0x08, 0x00, 0x09, 0x00, 0x00, 0x00
        /*0020*/ 	.byte	0x00, 0x00, 0x00, 0x00


//--------------------- .nv.info._Z2mkPViS0_PiS1_S1_S0_S0_S0_S0_i --------------------------
	.section	.nv.info._Z2mkPViS0_PiS1_S1_S0_S0_S0_S0_i,"",@"SHT_CUDA_INFO"
	.sectionflags	@""
	.align	4


	//----- nvinfo : EIATTR_CUDA_API_VERSION
	.align		4
        /*0000*/ 	.byte	0x04, 0x37
        /*0002*/ 	.short	(.L_46 - .L_45)
.L_45:
        /*0004*/ 	.word	0x00000082


	//----- nvinfo : EIATTR_KPARAM_INFO
	.align		4
.L_46:
        /*0008*/ 	.byte	0x04, 0x17
        /*000a*/ 	.short	(.L_48 - .L_47)
.L_47:
        /*000c*/ 	.word	0x00000000
        /*0010*/ 	.short	0x0009
        /*0012*/ 	.short	0x0048
        /*0014*/ 	.byte	0x00, 0xf0, 0x11, 0x00


	//----- nvinfo : EIATTR_KPARAM_INFO
	.align		4
.L_48:
        /*0018*/ 	.byte	0x04, 0x17
        /*001a*/ 	.short	(.L_50 - .L_49)
.L_49:
        /*001c*/ 	.word	0x00000000
        /*0020*/ 	.short	0x0008
        /*0022*/ 	.short	0x0040
        /*0024*/ 	.byte	0x00, 0xf5, 0x21, 0x00


	//----- nvinfo : EIATTR_KPARAM_INFO
	.align		4
.L_50:
        /*0028*/ 	.byte	0x04, 0x17
        /*002a*/ 	.short	(.L_52 - .L_51)
.L_51:
        /*002c*/ 	.word	0x00000000
        /*0030*/ 	.short	0x0007
        /*0032*/ 	.short	0x0038
        /*0034*/ 	.byte	0x00, 0xf5, 0x21, 0x00


	//----- nvinfo : EIATTR_KPARAM_INFO
	.align		4
.L_52:
        /*0038*/ 	.byte	0x04, 0x17
        /*003a*/ 	.short	(.L_54 - .L_53)
.L_53:
        /*003c*/ 	.word	0x00000000
        /*0040*/ 	.short	0x0006
        /*0042*/ 	.short	0x0030
        /*0044*/ 	.byte	0x00, 0xf5, 0x21, 0x00


	//----- nvinfo : EIATTR_KPARAM_INFO
	.align		4
.L_54:
        /*0048*/ 	.byte	0x04, 0x17
        /*004a*/ 	.short	(.L_56 - .L_55)
.L_55:
        /*004c*/ 	.word	0x00000000
        /*0050*/ 	.short	0x0005
        /*0052*/ 	.short	0x0028
        /*0054*/ 	.byte	0x00, 0xf5, 0x21, 0x00


	//----- nvinfo : EIATTR_KPARAM_INFO
	.align		4
.L_56:
        /*0058*/ 	.byte	0x04, 0x17
        /*005a*/ 	.short	(.L_58 - .L_57)
.L_57:
        /*005c*/ 	.word	0x00000000
        /*0060*/ 	.short	0x0004
        /*0062*/ 	.short	0x0020
        /*0064*/ 	.byte	0x00, 0xf5, 0x21, 0x00


	//----- nvinfo : EIATTR_KPARAM_INFO
	.align		4
.L_58:
        /*0068*/ 	.byte	0x04, 0x17
        /*006a*/ 	.short	(.L_60 - .L_59)
.L_59:
        /*006c*/ 	.word	0x00000000
        /*0070*/ 	.short	0x0003
        /*0072*/ 	.short	0x0018
        /*0074*/ 	.byte	0x00, 0xf5, 0x21, 0x00


	//----- nvinfo : EIATTR_KPARAM_INFO
	.align		4
.L_60:
        /*0078*/ 	.byte	0x04, 0x17
        /*007a*/ 	.short	(.L_62 - .L_61)
.L_61:
        /*007c*/ 	.word	0x00000000
        /*0080*/ 	.short	0x0002
        /*0082*/ 	.short	0x0010
        /*0084*/ 	.byte	0x00, 0xf5, 0x21, 0x00


	//----- nvinfo : EIATTR_KPARAM_INFO
	.align		4
.L_62:
        /*0088*/ 	.byte	0x04, 0x17
        /*008a*/ 	.short	(.L_64 - .L_63)
.L_63:
        /*008c*/ 	.word	0x00000000
        /*0090*/ 	.short	0x0001
        /*0092*/ 	.short	0x0008
        /*0094*/ 	.byte	0x00, 0xf5, 0x21, 0x00


	//----- nvinfo : EIATTR_KPARAM_INFO
	.align		4
.L_64:
        /*0098*/ 	.byte	0x04, 0x17
        /*009a*/ 	.short	(.L_66 - .L_65)
.L_65:
        /*009c*/ 	.word	0x00000000
        /*00a0*/ 	.short	0x0000
        /*00a2*/ 	.short	0x0000
        /*00a4*/ 	.byte	0x00, 0xf5, 0x21, 0x00


	//----- nvinfo : EIATTR_SPARSE_MMA_MASK
	.align		4
.L_66:
        /*00a8*/ 	.byte	0x03, 0x50
        /*00aa*/ 	.short	0x0000


	//----- nvinfo : EIATTR_MAXREG_COUNT
	.align		4
        /*00ac*/ 	.byte	0x03, 0x1b
        /*00ae*/ 	.short	0x00ff


	//----- nvinfo : EIATTR_MERCURY_ISA_VERSION
	.align		4
        /*00b0*/ 	.byte	0x03, 0x5f
        /*00b2*/ 	.short	0x0101


	//----- nvinfo : EIATTR_INT_WARP_WIDE_INSTR_OFFSETS
	.align		4
        /*00b4*/ 	.byte	0x04, 0x31
        /*00b6*/ 	.short	(.L_68 - .L_67)


	//   ....[0]....
.L_67:
        /*00b8*/ 	.word	0x00000690


	//   ....[1]....
        /*00bc*/ 	.word	0x000006b0


	//----- nvinfo : EIATTR_VRC_CTA_INIT_COUNT
	.align		4
.L_68:
        /*00c0*/ 	.byte	0x02, 0x4a
	.zero		1
	.zero		1


	//----- nvinfo : EIATTR_EXIT_INSTR_OFFSETS
	.align		4
        /*00c4*/ 	.byte	0x04, 0x1c
        /*00c6*/ 	.short	(.L_70 - .L_69)


	//   ....[0]....
.L_69:
        /*00c8*/ 	.word	0x00000070


	//   ....[1]....
        /*00cc*/ 	.word	0x000000d0


	//   ....[2]....
        /*00d0*/ 	.word	0x00000140


	//   ....[3]....
        /*00d4*/ 	.word	0x000004d0


	//   ....[4]....
        /*00d8*/ 	.word	0x00000740


	//   ....[5]....
        /*00dc*/ 	.word	0x00000760


	//----- nvinfo : EIATTR_CRS_STACK_SIZE
	.align		4
.L_70:
        /*00e0*/ 	.byte	0x04, 0x1e
        /*00e2*/ 	.short	(.L_72 - .L_71)
.L_71:
        /*00e4*/ 	.word	0x00000000


	//----- nvinfo : EIATTR_CBANK_PARAM_SIZE
	.align		4
.L_72:
        /*00e8*/ 	.byte	0x03, 0x19
        /*00ea*/ 	.short	0x004c


	//----- nvinfo : EIATTR_PARAM_CBANK
	.align		4
        /*00ec*/ 	.byte	0x04, 0x0a
        /*00ee*/ 	.short	(.L_74 - .L_73)
	.align		4
.L_73:
        /*00f0*/ 	.word	index@(.nv.constant0._Z2mkPViS0_PiS1_S1_S0_S0_S0_S0_i)
        /*00f4*/ 	.short	0x0380
        /*00f6*/ 	.short	0x004c


	//----- nvinfo : EIATTR_SW_WAR
	.align		4
.L_74:
        /*00f8*/ 	.byte	0x04, 0x36
        /*00fa*/ 	.short	(.L_76 - .L_75)
.L_75:
        /*00fc*/ 	.word	0x00000008
.L_76:


//--------------------- .nv.info._Z6cefev2PViPiS1_S1_S0_S0_i --------------------------
	.section	.nv.info._Z6cefev2PViPiS1_S1_S0_S0_i,"",@"SHT_CUDA_INFO"
	.sectionflags	@""
	.align	4


	//----- nvinfo : EIATTR_CUDA_API_VERSION
	.align		4
        /*0000*/ 	.byte	0x04, 0x37
        /*0002*/ 	.short	(.L_78 - .L_77)
.L_77:
        /*0004*/ 	.word	0x00000082


	//----- nvinfo : EIATTR_KPARAM_INFO
	.align		4
.L_78:
        /*0008*/ 	.byte	0x04, 0x17
        /*000a*/ 	.short	(.L_80 - .L_79)
.L_79:
        /*000c*/ 	.word	0x00000000
        /*0010*/ 	.short	0x0006
        /*0012*/ 	.short	0x0030
        /*0014*/ 	.byte	0x00, 0xf0, 0x11, 0x00


	//----- nvinfo : EIATTR_KPARAM_INFO
	.align		4
.L_80:
        /*0018*/ 	.byte	0x04, 0x17
        /*001a*/ 	.short	(.L_82 - .L_81)
.L_81:
        /*001c*/ 	.word	0x00000000
        /*0020*/ 	.short	0x0005
        /*0022*/ 	.short	0x0028
        /*0024*/ 	.byte	0x00, 0xf5, 0x21, 0x00


	//----- nvinfo : EIATTR_KPARAM_INFO
	.align		4
.L_82:
        /*0028*/ 	.byte	0x04, 0x17
        /*002a*/ 	.short	(.L_84 - .L_83)
.L_83:
        /*002c*/ 	.word	0x00000000
        /*0030*/ 	.short	0x0004
        /*0032*/ 	.short	0x0020
        /*0034*/ 	.byte	0x00, 0xf5, 0x21, 0x00


	//----- nvinfo : EIATTR_KPARAM_INFO
	.align		4
.L_84:
        /*0038*/ 	.byte	0x04, 0x17
        /*003a*/ 	.short	(.L_86 - .L_85)
.L_85:
        /*003c*/ 	.word	0x00000000
        /*0040*/ 	.short	0x0003
        /*0042*/ 	.short	0x0018
        /*0044*/ 	.byte	0x00, 0xf5, 0x21, 0x00


	//----- nvinfo : EIATTR_KPARAM_INFO
	.align		4
.L_86:
        /*0048*/ 	.byte	0x04, 0x17
        /*004a*/ 	.short	(.L_88 - .L_87)
.L_87:
        /*004c*/ 	.word	0x00000000
        /*0050*/ 	.short	0x0002
        /*0052*/ 	.short	0x0010
        /*0054*/ 	.byte	0x00, 0xf5, 0x21, 0x00


	//----- nvinfo : EIATTR_KPARAM_INFO
	.align		4
.L_88:
        /*0058*/ 	.byte	0x04, 0x17
        /*005a*/ 	.short	(.L_90 - .L_89)
.L_89:
        /*005c*/ 	.word	0x00000000
        /*0060*/ 	.short	0x0001
        /*0062*/ 	.short	0x0008
        /*0064*/ 	.byte	0x00, 0xf5, 0x21, 0x00


	//----- nvinfo : EIATTR_KPARAM_INFO
	.align		4
.L_90:
        /*0068*/ 	.byte	0x04, 0x17
        /*006a*/ 	.short	(.L_92 - .L_91)
.L_91:
        /*006c*/ 	.word	0x00000000
        /*0070*/ 	.short	0x0000
        /*0072*/ 	.short	0x0000
        /*0074*/ 	.byte	0x00, 0xf5, 0x21, 0x00


	//----- nvinfo : EIATTR_SPARSE_MMA_MASK
	.align		4
.L_92:
        /*0078*/ 	.byte	0x03, 0x50
        /*007a*/ 	.short	0x0000


	//----- nvinfo : EIATTR_MAXREG_COUNT
	.align		4
        /*007c*/ 	.byte	0x03, 0x1b
        /*007e*/ 	.short	0x00ff


	//----- nvinfo : EIATTR_MERCURY_ISA_VERSION
	.align		4
        /*0080*/ 	.byte	0x03, 0x5f
        /*0082*/ 	.short	0x0101


	//----- nvinfo : EIATTR_VRC_CTA_INIT_COUNT
	.align		4
        /*0084*/ 	.byte	0x02, 0x4a
	.zero		1
	.zero		1


	//----- nvinfo : EIATTR_EXIT_INSTR_OFFSETS
	.align		4
        /*0088*/ 	.byte	0x04, 0x1c
        /*008a*/ 	.short	(.L_94 - .L_93)


	//   ....[0]....
.L_93:
        /*008c*/ 	.word	0x00000070


	//   ....[1]....
        /*0090*/ 	.word	0x00000420


	//   ....[2]....
        /*0094*/ 	.word	0x00000500


	//   ....[3]....
        /*0098*/ 	.word	0x00000540


	//----- nvinfo : EIATTR_CRS_STACK_SIZE
	.align		4
.L_94:
        /*009c*/ 	.byte	0x04, 0x1e
        /*009e*/ 	.short	(.L_96 - .L_95)
.L_95:
        /*00a0*/ 	.word	0x00000000


	//----- nvinfo : EIATTR_CBANK_PARAM_SIZE
	.align		4
.L_96:
        /*00a4*/ 	.byte	0x03, 0x19
        /*00a6*/ 	.short	0x0034


	//----- nvinfo : EIATTR_PARAM_CBANK
	.align		4
        /*00a8*/ 	.byte	0x04, 0x0a
        /*00aa*/ 	.short	(.L_98 - .L_97)
	.align		4
.L_97:
        /*00ac*/ 	.word	index@(.nv.constant0._Z6cefev2PViPiS1_S1_S0_S0_i)
        /*00b0*/ 	.short	0x0380
        /*00b2*/ 	.short	0x0034


	//----- nvinfo : EIATTR_SW_WAR
	.align		4
.L_98:
        /*00b4*/ 	.byte	0x04, 0x36
        /*00b6*/ 	.short	(.L_100 - .L_99)
.L_99:
        /*00b8*/ 	.word	0x00000008
.L_100:


//--------------------- .nv.info._Z5cefevPViPiS1_S1_S0_i --------------------------
	.section	.nv.info._Z5cefevPViPiS1_S1_S0_i,"",@"SHT_CUDA_INFO"
	.sectionflags	@""
	.align	4


	//----- nvinfo : EIATTR_CUDA_API_VERSION
	.align		4
        /*0000*/ 	.byte	0x04, 0x37
        /*0002*/ 	.short	(.L_102 - .L_101)
.L_101:
        /*0004*/ 	.word	0x00000082


	//----- nvinfo : EIATTR_KPARAM_INFO
	.align		4
.L_102:
        /*0008*/ 	.byte	0x04, 0x17
        /*000a*/ 	.short	(.L_104 - .L_103)
.L_103:
        /*000c*/ 	.word	0x00000000
        /*0010*/ 	.short	0x0005
        /*0012*/ 	.short	0x0028
        /*0014*/ 	.byte	0x00, 0xf0, 0x11, 0x00


	//----- nvinfo : EIATTR_KPARAM_INFO
	.align		4
.L_104:
        /*0018*/ 	.byte	0x04, 0x17
        /*001a*/ 	.short	(.L_106 - .L_105)
.L_105:
        /*001c*/ 	.word	0x00000000
        /*0020*/ 	.short	0x0004
        /*0022*/ 	.short	0x0020
        /*0024*/ 	.byte	0x00, 0xf5, 0x21, 0x00


	//----- nvinfo : EIATTR_KPARAM_INFO
	.align		4
.L_106:
        /*0028*/ 	.byte	0x04, 0x17
        /*002a*/ 	.short	(.L_108 - .L_107)
.L_107:
        /*002c*/ 	.word	0x00000000
        /*0030*/ 	.short	0x0003
        /*0032*/ 	.short	0x0018
        /*0034*/ 	.byte	0x00, 0xf5, 0x21, 0x00


	//----- nvinfo : EIATTR_KPARAM_INFO
	.align		4
.L_108:
        /*0038*/ 	.byte	0x04, 0x17
        /*003a*/ 	.short	(.L_110 - .L_109)
.L_109:
        /*003c*/ 	.word	0x00000000
        /*0040*/ 	.short	0x0002
        /*0042*/ 	.short	0x0010
        /*0044*/ 	.byte	0x00, 0xf5, 0x21, 0x00


	//----- nvinfo : EIATTR_KPARAM_INFO
	.align		4
.L_110:
        /*0048*/ 	.byte	0x04, 0x17
        /*004a*/ 	.short	(.L_112 - .L_111)
.L_111:
        /*004c*/ 	.word	0x00000000
        /*0050*/ 	.short	0x0001
        /*0052*/ 	.short	0x0008
        /*0054*/ 	.byte	0x00, 0xf5, 0x21, 0x00


	//----- nvinfo : EIATTR_KPARAM_INFO
	.align		4
.L_112:
        /*0058*/ 	.byte	0x04, 0x17
        /*005a*/ 	.short	(.L_114 - .L_113)
.L_113:
        /*005c*/ 	.word	0x00000000
        /*0060*/ 	.short	0x0000
        /*0062*/ 	.short	0x0000
        /*0064*/ 	.byte	0x00, 0xf5, 0x21, 0x00


	//----- nvinfo : EIATTR_SPARSE_MMA_MASK
	.align		4
.L_114:
        /*0068*/ 	.byte	0x03, 0x50
        /*006a*/ 	.short	0x0000


	//----- nvinfo : EIATTR_MAXREG_COUNT
	.align		4
        /*006c*/ 	.byte	0x03, 0x1b
        /*006e*/ 	.short	0x00ff


	//----- nvinfo : EIATTR_MERCURY_ISA_VERSION
	.align		4
        /*0070*/ 	.byte	0x03, 0x5f
        /*0072*/ 	.short	0x0101


	//----- nvinfo : EIATTR_VRC_CTA_INIT_COUNT
	.align		4
        /*0074*/ 	.byte	0x02, 0x4a
	.zero		1
	.zero		1


	//----- nvinfo : EIATTR_EXIT_INSTR_OFFSETS
	.align		4
        /*0078*/ 	.byte	0x04, 0x1c
        /*007a*/ 	.short	(.L_116 - .L_115)


	//   ....[0]....
.L_115:
        /*007c*/ 	.word	0x00000070


	//   ....[1]....
        /*0080*/ 	.word	0x00000420


	//   ....[2]....
        /*0084*/ 	.word	0x000004e0


	//   ....[3]....
        /*0088*/ 	.word	0x00000500


	//----- nvinfo : EIATTR_CRS_STACK_SIZE
	.align		4
.L_116:
        /*008c*/ 	.byte	0x04, 0x1e
        /*008e*/ 	.short	(.L_118 - .L_117)
.L_117:
        /*0090*/ 	.word	0x00000000


	//----- nvinfo : EIATTR_CBANK_PARAM_SIZE
	.align		4
.L_118:
        /*0094*/ 	.byte	0x03, 0x19
        /*0096*/ 	.short	0x002c


	//----- nvinfo : EIATTR_PARAM_CBANK
	.align		4
        /*0098*/ 	.byte	0x04, 0x0a
        /*009a*/ 	.short	(.L_120 - .L_119)
	.align		4
.L_119:
        /*009c*/ 	.word	index@(.nv.constant0._Z5cefevPViPiS1_S1_S0_i)
        /*00a0*/ 	.short	0x0380
        /*00a2*/ 	.short	0x002c


	//----- nvinfo : EIATTR_SW_WAR
	.align		4
.L_120:
        /*00a4*/ 	.byte	0x04, 0x36
        /*00a6*/ 	.short	(.L_122 - .L_121)
.L_121:
        /*00a8*/ 	.word	0x00000008
.L_122:


//--------------------- .nv.info._Z4set2PViS0_S0_S0_S0_S0_S0_i --------------------------
	.section	.nv.info._Z4set2PViS0_S0_S0_S0_S0_S0_i,"",@"SHT_CUDA_INFO"
	.sectionflags	@""
	.align	4


	//----- nvinfo : EIATTR_CUDA_API_VERSION
	.align		4
        /*0000*/ 	.byte	0x04, 0x37
        /*0002*/ 	.short	(.L_124 - .L_123)
.L_123:
        /*0004*/ 	.word	0x00000082


	//----- nvinfo : EIATTR_KPARAM_INFO
	.align		4
.L_124:
        /*0008*/ 	.byte	0x04, 0x17
        /*000a*/ 	.short	(.L_126 - .L_125)
.L_125:
        /*000c*/ 	.word	0x00000000
        /*0010*/ 	.short	0x0007
        /*0012*/ 	.short	0x0038
        /*0014*/ 	.byte	0x00, 0xf0, 0x11, 0x00


	//----- nvinfo : EIATTR_KPARAM_INFO
	.align		4
.L_126:
        /*0018*/ 	.byte	0x04, 0x17
        /*001a*/ 	.short	(.L_128 - .L_127)
.L_127:
        /*001c*/ 	.word	0x00000000
        /*0020*/ 	.short	0x0006
        /*0022*/ 	.short	0x0030
        /*0024*/ 	.byte	0x00, 0xf5, 0x21, 0x00


	//----- nvinfo : EIATTR_KPARAM_INFO
	.align		4
.L_128:
        /*0028*/ 	.byte	0x04, 0x17
        /*002a*/ 	.short	(.L_130 - .L_129)
.L_129:
        /*002c*/ 	.word	0x00000000
        /*0030*/ 	.short	0x0005
        /*0032*/ 	.short	0x0028
        /*0034*/ 	.byte	0x00, 0xf5, 0x21, 0x00


	//----- nvinfo : EIATTR_KPARAM_INFO
	.align		4
.L_130:
        /*0038*/ 	.byte	0x04, 0x17
        /*003a*/ 	.short	(.L_132 - .L_131)
.L_131:
        /*003c*/ 	.word	0x00000000
        /*0040*/ 	.short	0x0004
        /*0042*/ 	.short	0x0020
        /*0044*/ 	.byte	0x00, 0xf5, 0x21, 0x00


	//----- nvinfo : EIATTR_KPARAM_INFO
	.align		4
.L_132:
        /*0048*/ 	.byte	0x04, 0x17
        /*004a*/ 	.short	(.L_134 - .L_133)
.L_133:
        /*004c*/ 	.word	0x00000000
        /*0050*/ 	.short	0x0003
        /*0052*/ 	.short	0x0018
        /*0054*/ 	.byte	0x00, 0xf5, 0x21, 0x00


	//----- nvinfo : EIATTR_KPARAM_INFO
	.align		4
.L_134:
        /*0058*/ 	.byte	0x04, 0x17
        /*005a*/ 	.short	(.L_136 - .L_135)
.L_135:
        /*005c*/ 	.word	0x00000000
        /*0060*/ 	.short	0x0002
        /*0062*/ 	.short	0x0010
        /*0064*/ 	.byte	0x00, 0xf5, 0x21, 0x00


	//----- nvinfo : EIATTR_KPARAM_INFO
	.align		4
.L_136:
        /*0068*/ 	.byte	0x04, 0x17
        /*006a*/ 	.short	(.L_138 - .L_137)
.L_137:
        /*006c*/ 	.word	0x00000000
        /*0070*/ 	.short	0x0001
        /*0072*/ 	.short	0x0008
        /*0074*/ 	.byte	0x00, 0xf5, 0x21, 0x00


	//----- nvinfo : EIATTR_KPARAM_INFO
	.align		4
.L_138:
        /*0078*/ 	.byte	0x04, 0x17
        /*007a*/ 	.short	(.L_140 - .L_139)
.L_139:
        /*007c*/ 	.word	0x00000000
        /*0080*/ 	.short	0x0000
        /*0082*/ 	.short	0x0000
        /*0084*/ 	.byte	0x00, 0xf5, 0x21, 0x00


	//----- nvinfo : EIATTR_SPARSE_MMA_MASK
	.align		4
.L_140:
        /*0088*/ 	.byte	0x03, 0x50
        /*008a*/ 	.short	0x0000


	//----- nvinfo : EIATTR_MAXREG_COUNT
	.align		4
        /*008c*/ 	.byte	0x03, 0x1b
        /*008e*/ 	.short	0x00ff


	//----- nvinfo : EIATTR_MERCURY_ISA_VERSION
	.align		4
        /*0090*/ 	.byte	0x03, 0x5f
        /*0092*/ 	.short	0x0101


	//----- nvinfo : EIATTR_VRC_CTA_INIT_COUNT
	.align		4
        /*0094*/ 	.byte	0x02, 0x4a
	.zero		1
	.zero		1


	//----- nvinfo : EIATTR_EXIT_INSTR_OFFSETS
	.align		4
        /*0098*/ 	.byte	0x04, 0x1c
        /*009a*/ 	.short	(.L_142 - .L_141)


	//   ....[0]....
.L_141:
        /*009c*/ 	.word	0x00000070


	//   ....[1]....
        /*00a0*/ 	.word	0x000001d0


	//----- nvinfo : EIATTR_CBANK_PARAM_SIZE
	.align		4
.L_142:
        /*00a4*/ 	.byte	0x03, 0x19
        /*00a6*/ 	.short	0x003c


	//----- nvinfo : EIATTR_PARAM_CBANK
	.align		4
        /*00a8*/ 	.byte	0x04, 0x0a
        /*00aa*/ 	.short	(.L_144 - .L_143)
	.align		4
.L_143:
        /*00ac*/ 	.word	index@(.nv.constant0._Z4set2PViS0_S0_S0_S0_S0_S0_i)
        /*00b0*/ 	.short	0x0380
        /*00b2*/ 	.short	0x003c


	//----- nvinfo : EIATTR_SW_WAR
	.align		4
.L_144:
        /*00b4*/ 	.byte	0x04, 0x36
        /*00b6*/ 	.short	(.L_146 - .L_145)
.L_145:
        /*00b8*/ 	.word	0x00000008
.L_146:


//--------------------- .nv.info._Z6setterPiPPci  --------------------------
	.section	.nv.info._Z6setterPiPPci,"",@"SHT_CUDA_INFO"
	.sectionflags	@""
	.align	4


	//----- nvinfo : EIATTR_CUDA_API_VERSION
	.align		4
        /*0000*/ 	.byte	0x04, 0x37
        /*0002*/ 	.short	(.L_148 - .L_147)
.L_147:
        /*0004*/ 	.word	0x00000082


	//----- nvinfo : EIATTR_KPARAM_INFO
	.align		4
.L_148:
        /*0008*/ 	.byte	0x04, 0x17
        /*000a*/ 	.short	(.L_150 - .L_149)
.L_149:
        /*000c*/ 	.word	0x00000000
        /*0010*/ 	.short	0x0002
        /*0012*/ 	.short	0x0010
        /*0014*/ 	.byte	0x00, 0xf0, 0x11, 0x00


	//----- nvinfo : EIATTR_KPARAM_INFO
	.align		4
.L_150:
        /*0018*/ 	.byte	0x04, 0x17
        /*001a*/ 	.short	(.L_152 - .L_151)
.L_151:
        /*001c*/ 	.word	0x00000000
        /*0020*/ 	.short	0x0001
        /*0022*/ 	.short	0x0008
        /*0024*/ 	.byte	0x00, 0xf5, 0x21, 0x00


	//----- nvinfo : EIATTR_KPARAM_INFO
	.align		4
.L_152:
        /*0028*/ 	.byte	0x04, 0x17
        /*002a*/ 	.short	(.L_154 - .L_153)
.L_153:
        /*002c*/ 	.word	0x00000000
        /*0030*/ 	.short	0x0000
        /*0032*/ 	.short	0x0000
        /*0034*/ 	.byte	0x00, 0xf5, 0x21, 0x00


	//----- nvinfo : EIATTR_SPARSE_MMA_MASK
	.align		4
.L_154:
        /*0038*/ 	.byte	0x03, 0x50
        /*003a*/ 	.short	0x0000


	//----- nvinfo : EIATTR_MAXREG_COUNT
	.align		4
        /*003c*/ 	.byte	0x03, 0x1b
        /*003e*/ 	.short	0x00ff


	//----- nvinfo : EIATTR_MERCURY_ISA_VERSION
	.align		4
        /*0040*/ 	.byte	0x03, 0x5f
        /*0042*/ 	.short	0x0101


	//----- nvinfo : EIATTR_VRC_CTA_INIT_COUNT
	.align		4
        /*0044*/ 	.byte	0x02, 0x4a
	.zero		1
	.zero		1


	//----- nvinfo : EIATTR_EXIT_INSTR_OFFSETS
	.align		4
        /*0048*/ 	.byte	0x04, 0x1c
        /*004a*/ 	.short	(.L_156 - .L_155)


	//   ....[0]....
.L_155:
        /*004c*/ 	.word	0x00000070


	//   ....[1]....
        /*0050*/ 	.word	0x00000480


	//   ....[2]....
        /*0054*/ 	.word	0x00000790


	//   ....[3]....
        /*0058*/ 	.word	0x00000b10


	//   ....[4]....
        /*005c*/ 	.word	0x00000b70


	//----- nvinfo : EIATTR_CRS_STACK_SIZE
	.align		4
.L_156:
        /*0060*/ 	.byte	0x04, 0x1e
        /*0062*/ 	.short	(.L_158 - .L_157)
.L_157:
        /*0064*/ 	.word	0x00000000


	//----- nvinfo : EIATTR_CBANK_PARAM_SIZE
	.align		4
.L_158:
        /*0068*/ 	.byte	0x03, 0x19
        /*006a*/ 	.short	0x0014


	//----- nvinfo : EIATTR_PARAM_CBANK
	.align		4
        /*006c*/ 	.byte	0x04, 0x0a
        /*006e*/ 	.short	(.L_160 - .L_159)
	.align		4
.L_159:
        /*0070*/ 	.word	index@(.nv.constant0._Z6setterPiPPci)
        /*0074*/ 	.short	0x0380
        /*0076*/ 	.short	0x0014


	//----- nvinfo : EIATTR_SW_WAR
	.align		4
.L_160:
        /*0078*/ 	.byte	0x04, 0x36
        /*007a*/ 	.short	(.L_162 - .L_161)
.L_161:
        /*007c*/ 	.word	0x00000008
.L_162:


//--------------------- .nv.info._Z11reset_claimPVii --------------------------
	.section	.nv.info._Z11reset_claimPVii,"",@"SHT_CUDA_INFO"
	.sectionflags	@""
	.align	4


	//----- nvinfo : EIATTR_CUDA_API_VERSION
	.align		4
        /*0000*/ 	.byte	0x04, 0x37
        /*0002*/ 	.short	(.L_164 - .L_163)
.L_163:
        /*0004*/ 	.word	0x00000082


	//----- nvinfo : EIATTR_KPARAM_INFO
	.align		4
.L_164:
        /*0008*/ 	.byte	0x04, 0x17
        /*000a*/ 	.short	(.L_166 - .L_165)
.L_165:
        /*000c*/ 	.word	0x00000000
        /*0010*/ 	.short	0x0001
        /*0012*/ 	.short	0x0008
        /*0014*/ 	.byte	0x00, 0xf0, 0x11, 0x00


	//----- nvinfo : EIATTR_KPARAM_INFO
	.align		4
.L_166:
        /*0018*/ 	.byte	0x04, 0x17
        /*001a*/ 	.short	(.L_168 - .L_167)
.L_167:
        /*001c*/ 	.word	0x00000000
        /*0020*/ 	.short	0x0000
        /*0022*/ 	.short	0x0000
        /*0024*/ 	.byte	0x00, 0xf5, 0x21, 0x00


	//----- nvinfo : EIATTR_SPARSE_MMA_MASK
	.align		4
.L_168:
        /*0028*/ 	.byte	0x03, 0x50
        /*002a*/ 	.short	0x0000


	//----- nvinfo : EIATTR_MAXREG_COUNT
	.align		4
        /*002c*/ 	.byte	0x03, 0x1b
        /*002e*/ 	.short	0x00ff


	//----- nvinfo : EIATTR_MERCURY_ISA_VERSION
	.align		4
        /*0030*/ 	.byte	0x03, 0x5f
        /*0032*/ 	.short	0x0101


	//----- nvinfo : EIATTR_VRC_CTA_INIT_COUNT
	.align		4
        /*0034*/ 	.byte	0x02, 0x4a
	.zero		1
	.zero		1


	//----- nvinfo : EIATTR_EXIT_INSTR_OFFSETS
	.align		4
        /*0038*/ 	.byte	0x04, 0x1c
        /*003a*/ 	.short	(.L_170 - .L_169)


	//   ....[0]....
.L_169:
        /*003c*/ 	.word	0x00000070


	//   ....[1]....
        /*0040*/ 	.word	0x000000c0


	//----- nvinfo : EIATTR_CBANK_PARAM_SIZE
	.align		4
.L_170:
        /*0044*/ 	.byte	0x03, 0x19
        /*0046*/ 	.short	0x000c


	//----- nvinfo : EIATTR_PARAM_CBANK
	.align		4
        /*0048*/ 	.byte	0x04, 0x0a
        /*004a*/ 	.short	(.L_172 - .L_171)
	.align		4
.L_171:
        /*004c*/ 	.word	index@(.nv.constant0._Z11reset_claimPVii)
        /*0050*/ 	.short	0x0380
        /*0052*/ 	.short	0x000c


	//----- nvinfo : EIATTR_SW_WAR
	.align		4
.L_172:
        /*0054*/ 	.byte	0x04, 0x36
        /*0056*/ 	.short	(.L_174 - .L_173)
.L_173:
        /*0058*/ 	.word	0x00000008
.L_174:


//--------------------- .nv.info._Z14reset_cheapestPViS0_i --------------------------
	.section	.nv.info._Z14reset_cheapestPViS0_i,"",@"SHT_CUDA_INFO"
	.sectionflags	@""
	.align	4


	//----- nvinfo : EIATTR_CUDA_API_VERSION
	.align		4
        /*0000*/ 	.byte	0x04, 0x37
        /*0002*/ 	.short	(.L_176 - .L_175)
.L_175:
        /*0004*/ 	.word	0x00000082


	//----- nvinfo : EIATTR_KPARAM_INFO
	.align		4
.L_176:
        /*0008*/ 	.byte	0x04, 0x17
        /*000a*/ 	.short	(.L_178 - .L_177)
.L_177:
        /*000c*/ 	.word	0x00000000
        /*0010*/ 	.short	0x0002
        /*0012*/ 	.short	0x0010
        /*0014*/ 	.byte	0x00, 0xf0, 0x11, 0x00


	//----- nvinfo : EIATTR_KPARAM_INFO
	.align		4
.L_178:
        /*0018*/ 	.byte	0x04, 0x17
        /*001a*/ 	.short	(.L_180 - .L_179)
.L_179:
        /*001c*/ 	.word	0x00000000
        /*0020*/ 	.short	0x0001
        /*0022*/ 	.short	0x0008
        /*0024*/ 	.byte	0x00, 0xf5, 0x21, 0x00


	//----- nvinfo : EIATTR_KPARAM_INFO
	.align		4
.L_180:
        /*0028*/ 	.byte	0x04, 0x17
        /*002a*/ 	.short	(.L_182 - .L_181)
.L_181:
        /*002c*/ 	.word	0x00000000
        /*0030*/ 	.short	0x0000
        /*0032*/ 	.short	0x0000
        /*0034*/ 	.byte	0x00, 0xf5, 0x21, 0x00


	//----- nvinfo : EIATTR_SPARSE_MMA_MASK
	.align		4
.L_182:
        /*0038*/ 	.byte	0x03, 0x50
        /*003a*/ 	.short	0x0000


	//----- nvinfo : EIATTR_MAXREG_COUNT
	.align		4
        /*003c*/ 	.byte	0x03, 0x1b
        /*003e*/ 	.short	0x00ff


	//----- nvinfo : EIATTR_MERCURY_ISA_VERSION
	.align		4
        /*0040*/ 	.byte	0x03, 0x5f
        /*0042*/ 	.short	0x0101


	//----- nvinfo : EIATTR_VRC_CTA_INIT_COUNT
	.align		4
        /*0044*/ 	.byte	0x02, 0x4a
	.zero		1
	.zero		1


	//----- nvinfo : EIATTR_EXIT_INSTR_OFFSETS
	.align		4
        /*0048*/ 	.byte	0x04, 0x1c
        /*004a*/ 	.short	(.L_184 - .L_183)


	//   ....[0]....
.L_183:
        /*004c*/ 	.word	0x00000070


	//   ....[1]....
        /*0050*/ 	.word	0x00000110


	//----- nvinfo : EIATTR_CBANK_PARAM_SIZE
	.align		4
.L_184:
        /*0054*/ 	.byte	0x03, 0x19
        /*0056*/ 	.short	0x0014


	//----- nvinfo : EIATTR_PARAM_CBANK
	.align		4
        /*0058*/ 	.byte	0x04, 0x0a
        /*005a*/ 	.short	(.L_186 - .L_185)
	.align		4
.L_185:
        /*005c*/ 	.word	index@(.nv.constant0._Z14reset_cheapestPViS0_i)
        /*0060*/ 	.short	0x0380
        /*0062*/ 	.short	0x0014


	//----- nvinfo : EIATTR_SW_WAR
	.align		4
.L_186:
        /*0064*/ 	.byte	0x04, 0x36
        /*0066*/ 	.short	(.L_188 - .L_187)
.L_187:
        /*0068*/ 	.word	0x00000008
.L_188:


//--------------------- .nv.callgraph             --------------------------
	.section	.nv.callgraph,"",@"SHT_CUDA_CALLGRAPH"
	.align	4
	.sectionentsize	8
	.align		4
        /*0000*/ 	.word	0x00000000
	.align		4
        /*0004*/ 	.word	0xffffffff
	.align		4
        /*0008*/ 	.word	0x00000000
	.align		4
        /*000c*/ 	.word	0xfffffffe
	.align		4
        /*0010*/ 	.word	0x00000000
	.align		4
        /*0014*/ 	.word	0xfffffffd
	.align		4
        /*0018*/ 	.word	0x00000000
	.align		4
        /*001c*/ 	.word	0xfffffffc


//--------------------- .nv.constant4             --------------------------
	.section	.nv.constant4,"a",@progbits
	.align	8
	.align		8
.nv.constant4:
        /*0000*/ 	.dword	$str
	.align		8
        /*0008*/ 	.dword	$str$1
	.align		8
        /*0010*/ 	.dword	$str$2


//--------------------- .text._Z2mkPViS0_PiS1_S1_S0_S0_S0_S0_i --------------------------
	.section	.text._Z2mkPViS0_PiS1_S1_S0_S0_S0_S0_i,"ax",@progbits
	.align	128
        .global         _Z2mkPViS0_PiS1_S1_S0_S0_S0_S0_i
        .type           _Z2mkPViS0_PiS1_S1_S0_S0_S0_S0_i,@function
        .size           _Z2mkPViS0_PiS1_S1_S0_S0_S0_S0_i,(.L_x_69 - _Z2mkPViS0_PiS1_S1_S0_S0_S0_S0_i)
        .other          _Z2mkPViS0_PiS1_S1_S0_S0_S0_S0_i,@"STO_CUDA_ENTRY STV_DEFAULT"
_Z2mkPViS0_PiS1_S1_S0_S0_S0_S0_i:
.text._Z2mkPViS0_PiS1_S1_S0_S0_S0_S0_i:
[----:B------:R-:W-:Y:S01]  /*0000*/  LDC R1, c[0x0][0x37c] ;  /* 0x0000df00ff017b82 */ /* 0x000fe20000000800 */
[----:B------:R-:W0:Y:S01]  /*0010*/  S2R R5, SR_CTAID.X ;  /* 0x0000000000057919 */ /* 0x000e220000002500 */
[----:B------:R-:W0:Y:S01]  /*0020*/  LDCU UR4, c[0x0][0x360] ;  /* 0x00006c00ff0477ac */ /* 0x000e220008000800 */
[----:B------:R-:W0:Y:S01]  /*0030*/  S2R R0, SR_TID.X ;  /* 0x0000000000007919 */ /* 0x000e220000002100 */
[----:B------:R-:W1:Y:S01]  /*0040*/  LDCU UR5, c[0x0][0x3c8] ;  /* 0x00007900ff0577ac */ /* 0x000e620008000800 */
[----:B0-----:R-:W-:-:S05]  /*0050*/  IMAD R5, R5, UR4, R0 ;  /* 0x0000000405057c24 */ /* 0x001fca000f8e0200 */
[----:B-1----:R-:W-:-:S13]  /*0060*/  ISETP.GE.AND P0, PT, R5, UR5, PT ;  /* 0x0000000505007c0c */ /* 0x002fda000bf06270 */
[----:B------:R-:W-:Y:S05]  /*0070*/  @P0 EXIT ;  /* 0x000000000000094d */ /* 0x000fea0003800000 */
[----:B------:R-:W0:Y:S01]  /*0080*/  LDC.64 R2, c[0x0][0x3a8] ;  /* 0x0000ea00ff027b82 */ /* 0x000e220000000a00 */
[----:B------:R-:W1:Y:S01]  /*0090*/  LDCU.64 UR6, c[0x0][0x358] ;  /* 0x00006b00ff0677ac */ /* 0x000e620008000a00 */
[----:B0-----:R-:W-:-:S05]  /*00a0*/  IMAD.WIDE R2, R5, 0x4, R2 ;  /* 0x0000000405027825 */ /* 0x001fca00078e0202 */
[----:B-1----:R-:W2:Y:S02]  /*00b0*/  LDG.E.STRONG.SYS R11, desc[UR6][R2.64] ;  /* 0x00000006020b7981 */ /* 0x002ea4000c1f5900 */
[----:B--2---:R-:W-:-:S13]  /*00c0*/  ISETP.NE.AND P0, PT, R11, -0x1, PT ;  /* 0xffffffff0b00780c */ /* 0x004fda0003f05270 */
[----:B------:R-:W-:Y:S05]  /*00d0*/  @!P0 EXIT ;  /* 0x000000000000894d */ /* 0x000fea0003800000 */
[----:B------:R-:W0:Y:S01]  /*00e0*/  LDC.64 R2, c[0x0][0x3b0] ;  /* 0x0000ec00ff027b82 */ /* 0x000e220000000a00 */
[----:B------:R-:W-:Y:S02]  /*00f0*/  IMAD.MOV.U32 R5, RZ, RZ, 0x1 ;  /* 0x00000001ff057424 */ /* 0x000fe400078e00ff */
[----:B------:R-:W-:Y:S02]  /*0100*/  IMAD.MOV.U32 R4, RZ, RZ, RZ ;  /* 0x000000ffff047224 */ /* 0x000fe400078e00ff */
[----:B0-----:R-:W-:-:S05]  /*0110*/  IMAD.WIDE R2, R11, 0x4, R2 ;  /* 0x000000040b027825 */ /* 0x001fca00078e0202 */
[----:B------:R-:W2:Y:S02]  /*0120*/  ATOMG.E.CAS.STRONG.GPU PT, R0, [R2], R4, R5 ;  /* 0x00000004020073a9 */ /* 0x000ea400001ee105 */
[----:B--2---:R-:W-:-:S13]  /*0130*/  ISETP.NE.AND P0, PT, R0, RZ, PT ;  /* 0x000000ff0000720c */ /* 0x004fda0003f05270 */
[----:B------:R-:W-:Y:S05]  /*0140*/  @P0 EXIT ;  /* 0x000000000000094d */ /* 0x000fea0003800000 */
[----:B------:R-:W0:Y:S08]  /*0150*/  LDC.64 R4, c[0x0][0x390] ;  /* 0x0000e400ff047b82 */ /* 0x000e300000000a00 */
[----:B------:R-:W1:Y:S08]  /*0160*/  LDC.64 R6, c[0x0][0x398] ;  /* 0x0000e600ff067b82 */ /* 0x000e700000000a00 */
[----:B------:R-:W2:Y:S01]  /*0170*/  LDC.64 R8, c[0x0][0x3a0] ;  /* 0x0000e800ff087b82 */ /* 0x000ea20000000a00 */
[----:B0-----:R-:W-:-:S07]  /*0180*/  IMAD.WIDE R4, R11, 0x4, R4 ;  /* 0x000000040b047825 */ /* 0x001fce00078e0204 */
[----:B------:R-:W0:Y:S01]  /*0190*/  LDC.64 R12, c[0x0][0x380] ;  /* 0x0000e000ff0c7b82 */ /* 0x000e220000000a00 */
[----:B------:R-:W3:Y:S01]  /*01a0*/  LDG.E R5, desc[UR6][R4.64] ;  /* 0x0000000604057981 */ /* 0x000ee2000c1e1900 */
[----:B-1----:R-:W-:-:S05]  /*01b0*/  IMAD.WIDE R6, R11, 0x4, R6 ;  /* 0x000000040b067825 */ /* 0x002fca00078e0206 */
[----:B------:R1:W5:Y:S01]  /*01c0*/  LDG.E R14, desc[UR6][R6.64] ;  /* 0x00000006060e7981 */ /* 0x000362000c1e1900 */
[----:B--2---:R-:W-:-:S05]  /*01d0*/  IMAD.WIDE R8, R11, 0x4, R8 ;  /* 0x000000040b087825 */ /* 0x004fca00078e0208 */
[----:B------:R1:W5:Y:S01]  /*01e0*/  LDG.E R0, desc[UR6][R8.64] ;  /* 0x0000000608007981 */ /* 0x000362000c1e1900 */
[----:B------:R-:W-:Y:S01]  /*01f0*/  BSSY B0, `(.L_x_0) ;  /* 0x0000009000007945 */ /* 0x000fe20003800000 */
[----:B01-3--:R-:W-:-:S07]  /*0200*/  MOV R11, R5 ;  /* 0x00000005000b7202 */ /* 0x00bfce0000000f00 */
.L_x_1:
[C---:B------:R-:W-:Y:S01]  /*0210*/  IMAD.WIDE R6, R11.reuse, 0x4, R12 ;  /* 0x000000040b067825 */ /* 0x040fe200078e020c */
[----:B------:R-:W-:Y:S05]  /*0220*/  YIELD ;  /* 0x0000000000007946 */ /* 0x000fea0003800000 */
[----:B------:R-:W2:Y:S01]  /*0230*/  ATOMG.E.OR.STRONG.GPU PT, R8, desc[UR6][R6.64], RZ ;  /* 0x800000ff060879a8 */ /* 0x000ea2000b1ef106 */
[----:B------:R-:W-:Y:S01]  /*0240*/  IMAD.MOV.U32 R4, RZ, RZ, R11 ;  /* 0x000000ffff047224 */ /* 0x000fe200078e000b */
[-C--:B--2---:R-:W-:Y:S02]  /*0250*/  ISETP.NE.AND P0, PT, R11, R8.reuse, PT ;  /* 0x000000080b00720c */ /* 0x084fe40003f05270 */
[----:B------:R-:W-:-:S11]  /*0260*/  MOV R11, R8 ;  /* 0x00000008000b7202 */ /* 0x000fd60000000f00 */
[----:B------:R-:W-:Y:S05]  /*0270*/  @P0 BRA `(.L_x_1) ;  /* 0xfffffffc00e40947 */ /* 0x000fea000383ffff */
[----:B------:R-:W-:Y:S05]  /*0280*/  BSYNC B0 ;  /* 0x0000000000007941 */ /* 0x000fea0003800000 */
.L_x_0:
[----:B------:R-:W-:Y:S01]  /*0290*/  ISETP.NE.AND P0, PT, R5, R4, PT ;  /* 0x000000040500720c */ /* 0x000fe20003f05270 */
[----:B------:R-:W-:Y:S01]  /*02a0*/  BSSY B0, `(.L_x_2) ;  /* 0x000000c000007945 */ /* 0x000fe20003800000 */
[----:B-----5:R-:W-:-:S11]  /*02b0*/  IMAD.MOV.U32 R11, RZ, RZ, R14 ;  /* 0x000000ffff0b7224 */ /* 0x020fd600078e000e */
[----:B------:R-:W-:Y:S05]  /*02c0*/  @!P0 BRA `(.L_x_3) ;  /* 0x0000000000248947 */ /* 0x000fea0003800000 */
[----:B------:R-:W-:Y:S01]  /*02d0*/  BSSY B1, `(.L_x_4) ;  /* 0x0000007000017945 */ /* 0x000fe20003800000 */
.L_x_5:
[----:B------:R-:W-:Y:S01]  /*02e0*/  IMAD.WIDE R8, R5, 0x4, R12 ;  /* 0x0000000405087825 */ /* 0x000fe200078e020c */
[----:B------:R-:W-:Y:S05]  /*02f0*/  YIELD ;  /* 0x0000000000007946 */ /* 0x000fea0003800000 */
[----:B------:R-:W2:Y:S04]  /*0300*/  ATOMG.E.OR.STRONG.GPU PT, R5, desc[UR6][R8.64], RZ ;  /* 0x800000ff080579a8 */ /* 0x000ea8000b1ef106 */
[----:B-----5:R0:W5:Y:S01]  /*0310*/  ATOMG.E.EXCH.STRONG.GPU PT, RZ, desc[UR6][R8.64], R4 ;  /* 0x8000000408ff79a8 */ /* 0x020162000c1ef106 */
[----:B--2---:R-:W-:-:S13]  /*0320*/  ISETP.NE.AND P0, PT, R5, R4, PT ;  /* 0x000000040500720c */ /* 0x004fda0003f05270 */
[----:B0-----:R-:W-:Y:S05]  /*0330*/  @P0 BRA `(.L_x_5) ;  /* 0xfffffffc00e80947 */ /* 0x001fea000383ffff */
[----:B------:R-:W-:Y:S05]  /*0340*/  BSYNC B1 ;  /* 0x0000000000017941 */ /* 0x000fea0003800000 */
.L_x_4:
[----:B------:R-:W-:-:S07]  /*0350*/  MOV R11, R14 ;  /* 0x0000000e000b7202 */ /* 0x000fce0000000f00 */
.L_x_3:
[----:B------:R-:W-:Y:S05]  /*0360*/  BSYNC B0 ;  /* 0x0000000000007941 */ /* 0x000fea0003800000 */
.L_x_2:
[----:B------:R-:W-:Y:S01]  /*0370*/  BSSY B0, `(.L_x_6) ;  /* 0x0000008000007945 */ /* 0x000fe20003800000 */
.L_x_7:
        /* <DEDUP_REMOVED lines=8> */
.L_x_6:
[-C--:B------:R-:W-:Y:S01]  /*0400*/  ISETP.NE.AND P1, PT, R14, R5.reuse, PT ;  /* 0x000000050e00720c */ /* 0x080fe20003f25270 */
[----:B------:R-:W-:Y:S01]  /*0410*/  BSSY B0, `(.L_x_8) ;  /* 0x0000009000007945 */ /* 0x000fe20003800000 */
[----:B------:R-:W-:-:S11]  /*0420*/  ISETP.NE.AND P0, PT, R4, R5, PT ;  /* 0x000000050400720c */ /* 0x000fd60003f05270 */
[----:B------:R-:W-:Y:S05]  /*0430*/  @!P1 BRA `(.L_x_9) ;  /* 0x0000000000189947 */ /* 0x000fea0003800000 */
.L_x_10:
[----:B------:R-:W-:Y:S01]  /*0440*/  IMAD.WIDE R10, R14, 0x4, R12 ;  /* 0x000000040e0a7825 */ /* 0x000fe200078e020c */
[----:B------:R-:W-:Y:S05]  /*0450*/  YIELD ;  /* 0x0000000000007946 */ /* 0x000fea0003800000 */
[----:B------:R-:W2:Y:S04]  /*0460*/  ATOMG.E.OR.STRONG.GPU PT, R14, desc[UR6][R10.64], RZ ;  /* 0x800000ff0a0e79a8 */ /* 0x000ea8000b1ef106 */
[----:B-----5:R0:W5:Y:S01]  /*0470*/  ATOMG.E.EXCH.STRONG.GPU PT, RZ, desc[UR6][R10.64], R5 ;  /* 0x800000050aff79a8 */ /* 0x020162000c1ef106 */
[----:B--2---:R-:W-:-:S13]  /*0480*/  ISETP.NE.AND P1, PT, R14, R5, PT ;  /* 0x000000050e00720c */ /* 0x004fda0003f25270 */
[----:B0-----:R-:W-:Y:S05]  /*0490*/  @P1 BRA `(.L_x_10) ;  /* 0xfffffffc00e81947 */ /* 0x001fea000383ffff */
.L_x_9:
[----:B------:R-:W-:Y:S05]  /*04a0*/  BSYNC B0 ;  /* 0x0000000000007941 */ /* 0x000fea0003800000 */
.L_x_8:
[----:B------:R-:W-:Y:S05]  /*04b0*/  @P0 BRA `(.L_x_11) ;  /* 0x0000000000080947 */ /* 0x000fea0003800000 */
[----:B------:R-:W-:Y:S01]  /*04c0*/  ATOMG.E.EXCH.STRONG.GPU PT, RZ, desc[UR6][R2.64], RZ ;  /* 0x800000ff02ff79a8 */ /* 0x000fe2000c1ef106 */
[----:B------:R-:W-:Y:S05]  /*04d0*/  EXIT ;  /* 0x000000000000794d */ /* 0x000fea0003800000 */
.L_x_11:
[----:B------:R-:W0:Y:S02]  /*04e0*/  LDC.64 R10, c[0x0][0x388] ;  /* 0x0000e200ff0a7b82 */ /* 0x000e240000000a00 */
[----:B0-----:R-:W-:-:S04]  /*04f0*/  IMAD.WIDE R12, R4, 0x4, R10 ;  /* 0x00000004040c7825 */ /* 0x001fc800078e020a */
[----:B------:R-:W-:Y:S01]  /*0500*/  IMAD.WIDE R10, R5, 0x4, R10 ;  /* 0x00000004050a7825 */ /* 0x000fe200078e020a */
[----:B------:R-:W2:Y:S04]  /*0510*/  ATOMG.E.OR.STRONG.GPU PT, R15, desc[UR6][R12.64], RZ ;  /* 0x800000ff0c0f79a8 */ /* 0x000ea8000b1ef106 */
[----:B------:R-:W2:Y:S01]  /*0520*/  ATOMG.E.OR.STRONG.GPU PT, R14, desc[UR6][R10.64], RZ ;  /* 0x800000ff0a0e79a8 */ /* 0x000ea2000b1ef106 */
[----:B------:R-:W-:Y:S01]  /*0530*/  BSSY.RECONVERGENT B0, `(.L_x_12) ;  /* 0x0000014000007945 */ /* 0x000fe20003800200 */
[----:B--2---:R-:W-:-:S13]  /*0540*/  ISETP.GE.AND P0, PT, R15, R14, PT ;  /* 0x0000000e0f00720c */ /* 0x004fda0003f06270 */
[----:B------:R-:W-:Y:S05]  /*0550*/  @P0 BRA `(.L_x_13) ;  /* 0x0000000000200947 */ /* 0x000fea0003800000 */
[----:B------:R-:W2:Y:S02]  /*0560*/  ATOMG.E.OR.STRONG.GPU PT, R9, desc[UR6][R6.64], RZ ;  /* 0x800000ff060979a8 */ /* 0x000ea4000b1ef106 */
[----:B--2---:R-:W-:-:S13]  /*0570*/  ISETP.NE.AND P0, PT, R9, R4, PT ;  /* 0x000000040900720c */ /* 0x004fda0003f05270 */
[----:B------:R-:W-:Y:S05]  /*0580*/  @P0 BRA `(.L_x_14) ;  /* 0x0000000000700947 */ /* 0x000fea0003800000 */
[----:B------:R-:W2:Y:S02]  /*0590*/  ATOMG.E.CAS.STRONG.GPU PT, R5, [R6], R4, R5 ;  /* 0x00000004060573a9 */ /* 0x000ea400001ee105 */
[----:B--2---:R-:W-:-:S13]  /*05a0*/  ISETP.NE.AND P0, PT, R5, R4, PT ;  /* 0x000000040500720c */ /* 0x004fda0003f05270 */
[----:B------:R-:W-:Y:S05]  /*05b0*/  @P0 BRA `(.L_x_14) ;  /* 0x0000000000640947 */ /* 0x000fea0003800000 */
[----:B------:R1:W-:Y:S01]  /*05c0*/  REDG.E.ADD.STRONG.GPU desc[UR6][R10.64], R15 ;  /* 0x0000000f0a00798e */ /* 0x0003e2000c12e106 */
[----:B------:R-:W-:Y:S05]  /*05d0*/  BRA `(.L_x_15) ;  /* 0x0000000000247947 */ /* 0x000fea0003800000 */
.L_x_13:
[----:B------:R-:W2:Y:S02]  /*05e0*/  ATOMG.E.OR.STRONG.GPU PT, R6, desc[UR6][R8.64], RZ ;  /* 0x800000ff080679a8 */ /* 0x000ea4000b1ef106 */
[----:B--2---:R-:W-:-:S13]  /*05f0*/  ISETP.NE.AND P0, PT, R6, R5, PT ;  /* 0x000000050600720c */ /* 0x004fda0003f05270 */
[----:B------:R-:W-:Y:S05]  /*0600*/  @P0 BRA `(.L_x_14) ;  /* 0x0000000000500947 */ /* 0x000fea0003800000 */
[----:B------:R-:W-:Y:S01]  /*0610*/  IMAD.MOV.U32 R7, RZ, RZ, R4 ;  /* 0x000000ffff077224 */ /* 0x000fe200078e0004 */
[----:B------:R-:W-:-:S05]  /*0620*/  MOV R6, R5 ;  /* 0x0000000500067202 */ /* 0x000fca0000000f00 */
[----:B------:R-:W2:Y:S02]  /*0630*/  ATOMG.E.CAS.STRONG.GPU PT, R8, [R8], R6, R7 ;  /* 0x00000006080873a9 */ /* 0x000ea400001ee107 */
[----:B--2---:R-:W-:-:S13]  /*0640*/  ISETP.NE.AND P0, PT, R8, R5, PT ;  /* 0x000000050800720c */ /* 0x004fda0003f05270 */
[----:B------:R-:W-:Y:S05]  /*0650*/  @P0 BRA `(.L_x_14) ;  /* 0x00000000003c0947 */ /* 0x000fea0003800000 */
[----:B------:R0:W-:Y:S02]  /*0660*/  REDG.E.ADD.STRONG.GPU desc[UR6][R12.64], R14 ;  /* 0x0000000e0c00798e */ /* 0x0001e4000c12e106 */
.L_x_15:
[----:B------:R-:W-:Y:S05]  /*0670*/  BSYNC.RECONVERGENT B0 ;  /* 0x0000000000007941 */ /* 0x000fea0003800200 */
.L_x_12:
[----:B------:R-:W2:Y:S01]  /*0680*/  S2R R6, SR_LANEID ;  /* 0x0000000000067919 */ /* 0x000ea20000000000 */
[----:B------:R-:W3:Y:S08]  /*0690*/  REDUX.SUM UR8, R0 ;  /* 0x00000000000873c4 */ /* 0x000ef0000000c000 */
[----:B------:R-:W4:Y:S01]  /*06a0*/  LDC.64 R2, c[0x0][0x3b8] ;  /* 0x0000ee00ff027b82 */ /* 0x000f220000000a00 */
[----:B------:R-:W-:-:S02]  /*06b0*/  VOTEU.ANY UR4, UPT, PT ;  /* 0x0000000000047886 */ /* 0x000fc400038e0100 */
[----:B------:R-:W-:Y:S02]  /*06c0*/  UFLO.U32 UR5, UR4 ;  /* 0x00000004000572bd */ /* 0x000fe400080e0000 */
[----:B------:R-:W-:-:S03]  /*06d0*/  UPOPC UR4, UR4 ;  /* 0x00000004000472bf */ /* 0x000fc60008000000 */
[----:B------:R-:W0:Y:S03]  /*06e0*/  LDC.64 R4, c[0x0][0x3c0] ;  /* 0x0000f000ff047b82 */ /* 0x000e260000000a00 */
[----:B------:R-:W-:Y:S01]  /*06f0*/  IADD3 R9, PT, PT, RZ, -UR4, RZ ;  /* 0x80000004ff097c10 */ /* 0x000fe2000fffe0ff */
[----:B---3--:R-:W-:Y:S01]  /*0700*/  IMAD.U32 R7, RZ, RZ, UR8 ;  /* 0x00000008ff077e24 */ /* 0x008fe2000f8e00ff */
[----:B--2---:R-:W-:-:S13]  /*0710*/  ISETP.EQ.U32.AND P0, PT, R6, UR5, PT ;  /* 0x0000000506007c0c */ /* 0x004fda000bf02070 */
[----:B----4-:R-:W-:Y:S04]  /*0720*/  @P0 REDG.E.ADD.STRONG.GPU desc[UR6][R2.64], R7 ;  /* 0x000000070200098e */ /* 0x010fe8000c12e106 */
[----:B0-----:R-:W-:Y:S01]  /*0730*/  @P0 REDG.E.ADD.STRONG.GPU desc[UR6][R4.64], R9 ;  /* 0x000000090400098e */ /* 0x001fe2000c12e106 */
[----:B------:R-:W-:Y:S05]  /*0740*/  EXIT ;  /* 0x000000000000794d */ /* 0x000fea0003800000 */
.L_x_14:
[----:B------:R-:W-:Y:S01]  /*0750*/  ATOMG.E.EXCH.STRONG.GPU PT, RZ, desc[UR6][R2.64], RZ ;  /* 0x800000ff02ff79a8 */ /* 0x000fe2000c1ef106 */
[----:B------:R-:W-:Y:S05]  /*0760*/  EXIT ;  /* 0x000000000000794d */ /* 0x000fea0003800000 */
.L_x_16:
[----:B------:R-:W-:-:S00]  /*0770*/  BRA `(.L_x_16) ;  /* 0xfffffffc00fc7947 */ /* 0x000fc0000383ffff */
[----:B------:R-:W-:-:S00]  /*0780*/  NOP ;  /* 0x0000000000007918 */ /* 0x000fc00000000000 */
[----:B------:R-:W-:-:S00]  /*0790*/  NOP ;  /* 0x0000000000007918 */ /* 0x000fc00000000000 */
[----:B------:R-:W-:-:S00]  /*07a0*/  NOP ;  /* 0x0000000000007918 */ /* 0x000fc00000000000 */
[----:B------:R-:W-:-:S00]  /*07b0*/  NOP ;  /* 0x0000000000007918 */ /* 0x000fc00000000000 */
[----:B------:R-:W-:-:S00]  /*07c0*/  NOP ;  /* 0x0000000000007918 */ /* 0x000fc00000000000 */
[----:B------:R-:W-:-:S00]  /*07d0*/  NOP ;  /* 0x0000000000007918 */ /* 0x000fc00000000000 */
[----:B------:R-:W-:-:S00]  /*07e0*/  NOP ;  /* 0x0000000000007918 */ /* 0x000fc00000000000 */
[----:B------:R-:W-:-:S00]  /*07f0*/  NOP ;  /* 0x0000000000007918 */ /* 0x000fc00000000000 */
.L_x_69:


//--------------------- .text._Z6cefev2PViPiS1_S1_S0_S0_i --------------------------
	.section	.text._Z6cefev2PViPiS1_S1_S0_S0_i,"ax",@progbits
	.align	128
        .global         _Z6cefev2PViPiS1_S1_S0_S0_i
        .type           _Z6cefev2PViPiS1_S1_S0_S0_i,@function
        .size           _Z6cefev2PViPiS1_S1_S0_S0_i,(.L_x_70 - _Z6cefev2PViPiS1_S1_S0_S0_i)
        .other          _Z6cefev2PViPiS1_S1_S0_S0_i,@"STO_CUDA_ENTRY STV_DEFAULT"
_Z6cefev2PViPiS1_S1_S0_S0_i:
.text._Z6cefev2PViPiS1_S1_S0_S0_i:
        /* <DEDUP_REMOVED lines=10> */
[----:B------:R-:W2:Y:S06]  /*00a0*/  LDCU.64 UR6, c[0x0][0x380] ;  /* 0x00007000ff0677ac */ /* 0x000eac0008000a00 */
[----:B------:R-:W3:Y:S08]  /*00b0*/  LDC.64 R2, c[0x0][0x398] ;  /* 0x0000e600ff027b82 */ /* 0x000ef00000000a00 */
[----:B------:R-:W4:Y:S01]  /*00c0*/  LDC.64 R6, c[0x0][0x390] ;  /* 0x0000e400ff067b82 */ /* 0x000f220000000a00 */
[----:B0-----:R-:W-:-:S05]  /*00d0*/  IMAD.WIDE R4, R0, 0x4, R4 ;  /* 0x0000000400047825 */ /* 0x001fca00078e0204 */
[----:B-1----:R-:W2:Y:S01]  /*00e0*/  LDG.E R9, desc[UR4][R4.64] ;  /* 0x0000000404097981 */ /* 0x002ea2000c1e1900 */
[----:B---3--:R-:W-:-:S06]  /*00f0*/  IMAD.WIDE R2, R0, 0x4, R2 ;  /* 0x0000000400027825 */ /* 0x008fcc00078e0202 */
[----:B------:R0:W5:Y:S01]  /*0100*/  LDG.E R2, desc[UR4][R2.64] ;  /* 0x0000000402027981 */ /* 0x000162000c1e1900 */
[----:B----4-:R-:W-:-:S05]  /*0110*/  IMAD.WIDE R6, R0, 0x4, R6 ;  /* 0x0000000400067825 */ /* 0x010fca00078e0206 */
[----:B------:R0:W5:Y:S01]  /*0120*/  LDG.E R11, desc[UR4][R6.64] ;  /* 0x00000004060b7981 */ /* 0x000162000c1e1900 */
[----:B------:R-:W-:Y:S01]  /*0130*/  BSSY B0, `(.L_x_17) ;  /* 0x000000b000007945 */ /* 0x000fe20003800000 */
[----:B0-2---:R-:W-:-:S07]  /*0140*/  MOV R13, R9 ;  /* 0x00000009000d7202 */ /* 0x005fce0000000f00 */
.L_x_18:
[----:B------:R-:W-:Y:S01]  /*0150*/  MOV R4, UR6 ;  /* 0x0000000600047c02 */ /* 0x000fe20008000f00 */
[----:B------:R-:W-:Y:S01]  /*0160*/  IMAD.U32 R5, RZ, RZ, UR7 ;  /* 0x00000007ff057e24 */ /* 0x000fe2000f8e00ff */
[----:B------:R-:W-:Y:S05]  /*0170*/  YIELD ;  /* 0x0000000000007946 */ /* 0x000fea0003800000 */
[----:B------:R-:W-:-:S06]  /*0180*/  IMAD.WIDE R6, R13, 0x4, R4 ;  /* 0x000000040d067825 */ /* 0x000fcc00078e0204 */
[----:B------:R-:W2:Y:S01]  /*0190*/  ATOMG.E.OR.STRONG.GPU PT, R6, desc[UR4][R6.64], RZ ;  /* 0x800000ff060679a8 */ /* 0x000ea2000b1ef104 */
[----:B------:R-:W-:Y:S02]  /*01a0*/  MOV R15, R13 ;  /* 0x0000000d000f7202 */ /* 0x000fe40000000f00 */
[----:B--2---:R-:W-:Y:S01]  /*01b0*/  ISETP.NE.AND P0, PT, R13, R6, PT ;  /* 0x000000060d00720c */ /* 0x004fe20003f05270 */
[----:B------:R-:W-:-:S12]  /*01c0*/  IMAD.MOV.U32 R13, RZ, RZ, R6 ;  /* 0x000000ffff0d7224 */ /* 0x000fd800078e0006 */
[----:B------:R-:W-:Y:S05]  /*01d0*/  @P0 BRA `(.L_x_18) ;  /* 0xfffffffc00dc0947 */ /* 0x000fea000383ffff */
[----:B------:R-:W-:Y:S05]  /*01e0*/  BSYNC B0 ;  /* 0x0000000000007941 */ /* 0x000fea0003800000 */
.L_x_17:
[----:B------:R-:W-:Y:S01]  /*01f0*/  ISETP.NE.AND P0, PT, R9, R15, PT ;  /* 0x0000000f0900720c */ /* 0x000fe20003f05270 */
[----:B------:R-:W-:Y:S01]  /*0200*/  BSSY B0, `(.L_x_19) ;  /* 0x000000d000007945 */ /* 0x000fe20003800000 */
[----:B-----5:R-:W-:-:S11]  /*0210*/  MOV R3, R11 ;  /* 0x0000000b00037202 */ /* 0x020fd60000000f00 */
[----:B------:R-:W-:Y:S05]  /*0220*/  @!P0 BRA `(.L_x_20) ;  /* 0x0000000000288947 */ /* 0x000fea0003800000 */
[----:B------:R-:W0:Y:S01]  /*0230*/  LDC.64 R4, c[0x0][0x380] ;  /* 0x0000e000ff047b82 */ /* 0x000e220000000a00 */
[----:B------:R-:W-:Y:S01]  /*0240*/  BSSY B1, `(.L_x_21) ;  /* 0x0000007000017945 */ /* 0x000fe20003800000 */
.L_x_22:
[----:B0-----:R-:W-:Y:S01]  /*0250*/  IMAD.WIDE R6, R9, 0x4, R4 ;  /* 0x0000000409067825 */ /* 0x001fe200078e0204 */
[----:B------:R-:W-:Y:S05]  /*0260*/  YIELD ;  /* 0x0000000000007946 */ /* 0x000fea0003800000 */
[----:B------:R-:W2:Y:S04]  /*0270*/  ATOMG.E.OR.STRONG.GPU PT, R9, desc[UR4][R6.64], RZ ;  /* 0x800000ff060979a8 */ /* 0x000ea8000b1ef104 */
[----:B-----5:R1:W5:Y:S01]  /*0280*/  ATOMG.E.EXCH.STRONG.GPU PT, RZ, desc[UR4][R6.64], R15 ;  /* 0x8000000f06ff79a8 */ /* 0x020362000c1ef104 */
[----:B--2---:R-:W-:-:S13]  /*0290*/  ISETP.NE.AND P0, PT, R9, R15, PT ;  /* 0x0000000f0900720c */ /* 0x004fda0003f05270 */
[----:B-1----:R-:W-:Y:S05]  /*02a0*/  @P0 BRA `(.L_x_22) ;  /* 0xfffffffc00e80947 */ /* 0x002fea000383ffff */
[----:B------:R-:W-:Y:S05]  /*02b0*/  BSYNC B1 ;  /* 0x0000000000017941 */ /* 0x000fea0003800000 */
.L_x_21:
[----:B------:R-:W-:-:S07]  /*02c0*/  IMAD.MOV.U32 R3, RZ, RZ, R11 ;  /* 0x000000ffff037224 */ /* 0x000fce00078e000b */
.L_x_20:
[----:B------:R-:W-:Y:S05]  /*02d0*/  BSYNC B0 ;  /* 0x0000000000007941 */ /* 0x000fea0003800000 */
.L_x_19:
[----:B------:R-:W-:Y:S01]  /*02e0*/  BSSY B0, `(.L_x_23) ;  /* 0x0000008000007945 */ /* 0x000fe20003800000 */
.L_x_24:
[C---:B------:R-:W-:Y:S01]  /*02f0*/  IMAD.WIDE R6, R3.reuse, 0x4, R4 ;  /* 0x0000000403067825 */ /* 0x040fe200078e0204 */
[----:B------:R-:W-:Y:S05]  /*0300*/  YIELD ;  /* 0x0000000000007946 */ /* 0x000fea0003800000 */
[----:B------:R-:W2:Y:S01]  /*0310*/  ATOMG.E.OR.STRONG.GPU PT, R6, desc[UR4][R6.64], RZ ;  /* 0x800000ff060679a8 */ /* 0x000ea2000b1ef104 */
[----:B------:R-:W-:Y:S02]  /*0320*/  MOV R8, R3 ;  /* 0x0000000300087202 */ /* 0x000fe40000000f00 */
[-C--:B--2---:R-:W-:Y:S02]  /*0330*/  ISETP.NE.AND P0, PT, R3, R6.reuse, PT ;  /* 0x000000060300720c */ /* 0x084fe40003f05270 */
[----:B------:R-:W-:-:S11]  /*0340*/  MOV R3, R6 ;  /* 0x0000000600037202 */ /* 0x000fd60000000f00 */
[----:B------:R-:W-:Y:S05]  /*0350*/  @P0 BRA `(.L_x_24) ;  /* 0xfffffffc00e40947 */ /* 0x000fea000383ffff */
[----:B------:R-:W-:Y:S05]  /*0360*/  BSYNC B0 ;  /* 0x0000000000007941 */ /* 0x000fea0003800000 */
.L_x_23:
[-C--:B------:R-:W-:Y:S01]  /*0370*/  ISETP.NE.AND P1, PT, R11, R8.reuse, PT ;  /* 0x000000080b00720c */ /* 0x080fe20003f25270 */
[----:B------:R-:W-:Y:S01]  /*0380*/  BSSY B0, `(.L_x_25) ;  /* 0x0000009000007945 */ /* 0x000fe20003800000 */
[----:B------:R-:W-:-:S11]  /*0390*/  ISETP.NE.AND P0, PT, R15, R8, PT ;  /* 0x000000080f00720c */ /* 0x000fd60003f05270 */
[----:B------:R-:W-:Y:S05]  /*03a0*/  @!P1 BRA `(.L_x_26) ;  /* 0x0000000000189947 */ /* 0x000fea0003800000 */
.L_x_27:
[----:B------:R-:W-:Y:S01]  /*03b0*/  IMAD.WIDE R6, R11, 0x4, R4 ;  /* 0x000000040b067825 */ /* 0x000fe200078e0204 */
[----:B------:R-:W-:Y:S05]  /*03c0*/  YIELD ;  /* 0x0000000000007946 */ /* 0x000fea0003800000 */
[----:B------:R-:W2:Y:S04]  /*03d0*/  ATOMG.E.OR.STRONG.GPU PT, R11, desc[UR4][R6.64], RZ ;  /* 0x800000ff060b79a8 */ /* 0x000ea8000b1ef104 */
[----:B-----5:R0:W5:Y:S01]  /*03e0*/  ATOMG.E.EXCH.STRONG.GPU PT, RZ, desc[UR4][R6.64], R8 ;  /* 0x8000000806ff79a8 */ /* 0x020162000c1ef104 */
[----:B--2---:R-:W-:-:S13]  /*03f0*/  ISETP.NE.AND P1, PT, R11, R8, PT ;  /* 0x000000080b00720c */ /* 0x004fda0003f25270 */
[----:B0-----:R-:W-:Y:S05]  /*0400*/  @P1 BRA `(.L_x_27) ;  /* 0xfffffffc00e81947 */ /* 0x001fea000383ffff */
.L_x_26:
[----:B------:R-:W-:Y:S05]  /*0410*/  BSYNC B0 ;  /* 0x0000000000007941 */ /* 0x000fea0003800000 */
.L_x_25:
[----:B------:R-:W-:Y:S05]  /*0420*/  @!P0 EXIT ;  /* 0x000000000000894d */ /* 0x000fea0003800000 */
[----:B------:R-:W0:Y:S02]  /*0430*/  LDC.64 R6, c[0x0][0x3a0] ;  /* 0x0000e800ff067b82 */ /* 0x000e240000000a00 */
[----:B0-----:R-:W-:-:S06]  /*0440*/  IMAD.WIDE R4, R15, 0x4, R6 ;  /* 0x000000040f047825 */ /* 0x001fcc00078e0206 */
[----:B------:R-:W2:Y:S01]  /*0450*/  LDG.E.STRONG.SYS R5, desc[UR4][R4.64] ;  /* 0x0000000404057981 */ /* 0x000ea2000c1f5900 */
[----:B------:R-:W-:Y:S01]  /*0460*/  BSSY.RECONVERGENT B0, `(.L_x_28) ;  /* 0x0000007000007945 */ /* 0x000fe20003800200 */
[----:B------:R-:W-:Y:S01]  /*0470*/  IMAD.WIDE R6, R8, 0x4, R6 ;  /* 0x0000000408067825 */ /* 0x000fe200078e0206 */
[----:B--2---:R-:W-:-:S13]  /*0480*/  ISETP.NE.AND P0, PT, R5, R2, PT ;  /* 0x000000020500720c */ /* 0x004fda0003f05270 */
[----:B------:R-:W-:Y:S05]  /*0490*/  @P0 BRA `(.L_x_29) ;  /* 0x00000000000c0947 */ /* 0x000fea0003800000 */
[----:B------:R-:W0:Y:S02]  /*04a0*/  LDC.64 R4, c[0x0][0x3a8] ;  /* 0x0000ea00ff047b82 */ /* 0x000e240000000a00 */
[----:B0-----:R-:W-:-:S05]  /*04b0*/  IMAD.WIDE R4, R15, 0x4, R4 ;  /* 0x000000040f047825 */ /* 0x001fca00078e0204 */
[----:B------:R0:W5:Y:S02]  /*04c0*/  ATOMG.E.EXCH.STRONG.GPU PT, RZ, desc[UR4][R4.64], R0 ;  /* 0x8000000004ff79a8 */ /* 0x000164000c1ef104 */
.L_x_29:
[----:B------:R-:W-:Y:S05]  /*04d0*/  BSYNC.RECONVERGENT B0 ;  /* 0x0000000000007941 */ /* 0x000fea0003800200 */
.L_x_28:
[----:B------:R-:W2:Y:S02]  /*04e0*/  LDG.E.STRONG.SYS R7, desc[UR4][R6.64] ;  /* 0x0000000406077981 */ /* 0x000ea4000c1f5900 */
[----:B--2---:R-:W-:-:S13]  /*04f0*/  ISETP.NE.AND P0, PT, R7, R2, PT ;  /* 0x000000020700720c */ /* 0x004fda0003f05270 */
[----:B------:R-:W-:Y:S05]  /*0500*/  @P0 EXIT ;  /* 0x000000000000094d */ /* 0x000fea0003800000 */
[----:B------:R-:W1:Y:S02]  /*0510*/  LDC.64 R2, c[0x0][0x3a8] ;  /* 0x0000ea00ff027b82 */ /* 0x000e640000000a00 */
[----:B-1----:R-:W-:-:S05]  /*0520*/  IMAD.WIDE R2, R8, 0x4, R2 ;  /* 0x0000000408027825 */ /* 0x002fca00078e0202 */
[----:B------:R-:W-:Y:S01]  /*0530*/  ATOMG.E.EXCH.STRONG.GPU PT, RZ, desc[UR4][R2.64], R0 ;  /* 0x8000000002ff79a8 */ /* 0x000fe2000c1ef104 */
[----:B------:R-:W-:Y:S05]  /*0540*/  EXIT ;  /* 0x000000000000794d */ /* 0x000fea0003800000 */
.L_x_30:
        /* <DEDUP_REMOVED lines=11> */
.L_x_70:


//--------------------- .text._Z5cefevPViPiS1_S1_S0_i --------------------------
	.section	.text._Z5cefevPViPiS1_S1_S0_i,"ax",@progbits
	.align	128
        .global         _Z5cefevPViPiS1_S1_S0_i
        .type           _Z5cefevPViPiS1_S1_S0_i,@function
        .size           _Z5cefevPViPiS1_S1_S0_i,(.L_x_71 - _Z5cefevPViPiS1_S1_S0_i)
        .other          _Z5cefevPViPiS1_S1_S0_i,@"STO_CUDA_ENTRY STV_DEFAULT"
_Z5cefevPViPiS1_S1_S0_i:
.text._Z5cefevPViPiS1_S1_S0_i:
        /* <DEDUP_REMOVED lines=21> */
.L_x_32:
        /* <DEDUP_REMOVED lines=10> */
.L_x_31:
[----:B------:R-:W-:Y:S01]  /*01f0*/  ISETP.NE.AND P0, PT, R11, R0, PT ;  /* 0x000000000b00720c */ /* 0x000fe20003f05270 */
[----:B------:R-:W-:Y:S01]  /*0200*/  BSSY B0, `(.L_x_33) ;  /* 0x000000d000007945 */ /* 0x000fe20003800000 */
[----:B-----5:R-:W-:-:S11]  /*0210*/  MOV R13, R9 ;  /* 0x00000009000d7202 */ /* 0x020fd60000000f00 */
[----:B------:R-:W-:Y:S05]  /*0220*/  @!P0 BRA `(.L_x_34) ;  /* 0x0000000000288947 */ /* 0x000fea0003800000 */
[----:B------:R-:W0:Y:S01]  /*0230*/  LDC.64 R4, c[0x0][0x380] ;  /* 0x0000e000ff047b82 */ /* 0x000e220000000a00 */
[----:B------:R-:W-:Y:S01]  /*0240*/  BSSY B1, `(.L_x_35) ;  /* 0x0000007000017945 */ /* 0x000fe20003800000 */
.L_x_36:
[----:B0-----:R-:W-:Y:S01]  /*0250*/  IMAD.WIDE R2, R11, 0x4, R4 ;  /* 0x000000040b027825 */ /* 0x001fe200078e0204 */
[----:B------:R-:W-:Y:S05]  /*0260*/  YIELD ;  /* 0x0000000000007946 */ /* 0x000fea0003800000 */
[----:B------:R-:W2:Y:S04]  /*0270*/  ATOMG.E.OR.STRONG.GPU PT, R11, desc[UR4][R2.64], RZ ;  /* 0x800000ff020b79a8 */ /* 0x000ea8000b1ef104 */
[----:B-----5:R1:W5:Y:S01]  /*0280*/  ATOMG.E.EXCH.STRONG.GPU PT, RZ, desc[UR4][R2.64], R0 ;  /* 0x8000000002ff79a8 */ /* 0x020362000c1ef104 */
[----:B--2---:R-:W-:-:S13]  /*0290*/  ISETP.NE.AND P0, PT, R11, R0, PT ;  /* 0x000000000b00720c */ /* 0x004fda0003f05270 */
[----:B-1----:R-:W-:Y:S05]  /*02a0*/  @P0 BRA `(.L_x_36) ;  /* 0xfffffffc00e80947 */ /* 0x002fea000383ffff */
[----:B------:R-:W-:Y:S05]  /*02b0*/  BSYNC B1 ;  /* 0x0000000000017941 */ /* 0x000fea0003800000 */
.L_x_35:
[----:B------:R-:W-:-:S07]  /*02c0*/  IMAD.MOV.U32 R13, RZ, RZ, R9 ;  /* 0x000000ffff0d7224 */ /* 0x000fce00078e0009 */
.L_x_34:
[----:B------:R-:W-:Y:S05]  /*02d0*/  BSYNC B0 ;  /* 0x0000000000007941 */ /* 0x000fea0003800000 */
.L_x_33:
[----:B------:R-:W-:Y:S01]  /*02e0*/  BSSY B0, `(.L_x_37) ;  /* 0x0000008000007945 */ /* 0x000fe20003800000 */
.L_x_38:
[C---:B------:R-:W-:Y:S01]  /*02f0*/  IMAD.WIDE R2, R13.reuse, 0x4, R4 ;  /* 0x000000040d027825 */ /* 0x040fe200078e0204 */
[----:B------:R-:W-:Y:S05]  /*0300*/  YIELD ;  /* 0x0000000000007946 */ /* 0x000fea0003800000 */
[----:B------:R-:W2:Y:S01]  /*0310*/  ATOMG.E.OR.STRONG.GPU PT, R2, desc[UR4][R2.64], RZ ;  /* 0x800000ff020279a8 */ /* 0x000ea2000b1ef104 */
[----:B------:R-:W-:Y:S02]  /*0320*/  MOV R11, R13 ;  /* 0x0000000d000b7202 */ /* 0x000fe40000000f00 */
[----:B--2---:R-:W-:Y:S01]  /*0330*/  ISETP.NE.AND P0, PT, R13, R2, PT ;  /* 0x000000020d00720c */ /* 0x004fe20003f05270 */
[----:B------:R-:W-:-:S12]  /*0340*/  IMAD.MOV.U32 R13, RZ, RZ, R2 ;  /* 0x000000ffff0d7224 */ /* 0x000fd800078e0002 */
[----:B------:R-:W-:Y:S05]  /*0350*/  @P0 BRA `(.L_x_38) ;  /* 0xfffffffc00e40947 */ /* 0x000fea000383ffff */
[----:B------:R-:W-:Y:S05]  /*0360*/  BSYNC B0 ;  /* 0x0000000000007941 */ /* 0x000fea0003800000 */
.L_x_37:
[-C--:B------:R-:W-:Y:S01]  /*0370*/  ISETP.NE.AND P1, PT, R9, R11.reuse, PT ;  /* 0x0000000b0900720c */ /* 0x080fe20003f25270 */
[----:B------:R-:W-:Y:S01]  /*0380*/  BSSY B0, `(.L_x_39) ;  /* 0x0000009000007945 */ /* 0x000fe20003800000 */
[----:B------:R-:W-:-:S11]  /*0390*/  ISETP.NE.AND P0, PT, R0, R11, PT ;  /* 0x0000000b0000720c */ /* 0x000fd60003f05270 */
[----:B------:R-:W-:Y:S05]  /*03a0*/  @!P1 BRA `(.L_x_40) ;  /* 0x0000000000189947 */ /* 0x000fea0003800000 */
.L_x_41:
[----:B------:R-:W-:Y:S01]  /*03b0*/  IMAD.WIDE R2, R9, 0x4, R4 ;  /* 0x0000000409027825 */ /* 0x000fe200078e0204 */
[----:B------:R-:W-:Y:S05]  /*03c0*/  YIELD ;  /* 0x0000000000007946 */ /* 0x000fea0003800000 */
[----:B------:R-:W2:Y:S04]  /*03d0*/  ATOMG.E.OR.STRONG.GPU PT, R9, desc[UR4][R2.64], RZ ;  /* 0x800000ff020979a8 */ /* 0x000ea8000b1ef104 */
[----:B-----5:R0:W5:Y:S01]  /*03e0*/  ATOMG.E.EXCH.STRONG.GPU PT, RZ, desc[UR4][R2.64], R11 ;  /* 0x8000000b02ff79a8 */ /* 0x020162000c1ef104 */
[----:B--2---:R-:W-:-:S13]  /*03f0*/  ISETP.NE.AND P1, PT, R9, R11, PT ;  /* 0x0000000b0900720c */ /* 0x004fda0003f25270 */
[----:B0-----:R-:W-:Y:S05]  /*0400*/  @P1 BRA `(.L_x_41) ;  /* 0xfffffffc00e81947 */ /* 0x001fea000383ffff */
.L_x_40:
[----:B------:R-:W-:Y:S05]  /*0410*/  BSYNC B0 ;  /* 0x0000000000007941 */ /* 0x000fea0003800000 */
.L_x_39:
[----:B------:R-:W-:Y:S05]  /*0420*/  @!P0 EXIT ;  /* 0x000000000000894d */ /* 0x000fea0003800000 */
[----:B------:R-:W0:Y:S02]  /*0430*/  LDC.64 R2, c[0x0][0x3a0] ;  /* 0x0000e800ff027b82 */ /* 0x000e240000000a00 */
[----:B0-----:R-:W-:-:S05]  /*0440*/  IMAD.WIDE R4, R0, 0x4, R2 ;  /* 0x0000000400047825 */ /* 0x001fca00078e0202 */
[----:B------:R-:W2:Y:S01]  /*0450*/  LDG.E.STRONG.SYS R0, desc[UR4][R4.64] ;  /* 0x0000000404007981 */ /* 0x000ea2000c1f5900 */
[----:B------:R-:W-:Y:S01]  /*0460*/  BSSY.RECONVERGENT B0, `(.L_x_42) ;  /* 0x0000005000007945 */ /* 0x000fe20003800200 */
[----:B------:R-:W-:Y:S01]  /*0470*/  IMAD.WIDE R2, R11, 0x4, R2 ;  /* 0x000000040b027825 */ /* 0x000fe200078e0202 */
[----:B--2---:R-:W-:-:S13]  /*0480*/  ISETP.GT.AND P0, PT, R0, R7, PT ;  /* 0x000000070000720c */ /* 0x004fda0003f04270 */
[----:B------:R-:W-:Y:S05]  /*0490*/  @!P0 BRA `(.L_x_43) ;  /* 0x0000000000048947 */ /* 0x000fea0003800000 */
[----:B------:R0:W-:Y:S02]  /*04a0*/  REDG.E.MIN.S32.STRONG.GPU desc[UR4][R4.64], R7 ;  /* 0x000000070400798e */ /* 0x0001e4000c92e304 */
.L_x_43:
[----:B------:R-:W-:Y:S05]  /*04b0*/  BSYNC.RECONVERGENT B0 ;  /* 0x0000000000007941 */ /* 0x000fea0003800200 */
.L_x_42:
[----:B------:R-:W2:Y:S02]  /*04c0*/  LDG.E.STRONG.SYS R0, desc[UR4][R2.64] ;  /* 0x0000000402007981 */ /* 0x000ea4000c1f5900 */
[----:B--2---:R-:W-:-:S13]  /*04d0*/  ISETP.GT.AND P0, PT, R0, R7, PT ;  /* 0x000000070000720c */ /* 0x004fda0003f04270 */
[----:B------:R-:W-:Y:S05]  /*04e0*/  @!P0 EXIT ;  /* 0x000000000000894d */ /* 0x000fea0003800000 */
[----:B------:R-:W-:Y:S01]  /*04f0*/  REDG.E.MIN.S32.STRONG.GPU desc[UR4][R2.64], R7 ;  /* 0x000000070200798e */ /* 0x000fe2000c92e304 */
[----:B------:R-:W-:Y:S05]  /*0500*/  EXIT ;  /* 0x000000000000794d */ /* 0x000fea0003800000 */
.L_x_44:
        /* <DEDUP_REMOVED lines=15> */
.L_x_71:


//--------------------- .text._Z4set2PViS0_S0_S0_S0_S0_S0_i --------------------------
	.section	.text._Z4set2PViS0_S0_S0_S0_S0_S0_i,"ax",@progbits
	.align	128
        .global         _Z4set2PViS0_S0_S0_S0_S0_S0_i
        .type           _Z4set2PViS0_S0_S0_S0_S0_S0_i,@function
        .size           _Z4set2PViS0_S0_S0_S0_S0_S0_i,(.L_x_72 - _Z4set2PViS0_S0_S0_S0_S0_S0_i)
        .other          _Z4set2PViS0_S0_S0_S0_S0_S0_i,@"STO_CUDA_ENTRY STV_DEFAULT"
_Z4set2PViS0_S0_S0_S0_S0_S0_i:
.text._Z4set2PViS0_S0_S0_S0_S0_S0_i:
[----:B------:R-:W-:Y:S01]  /*0000*/  LDC R1, c[0x0][0x37c] ;  /* 0x0000df00ff017b82 */ /* 0x000fe20000000800 */
[----:B------:R-:W0:Y:S07]  /*0010*/  S2R R15, SR_CTAID.X ;  /* 0x00000000000f7919 */ /* 0x000e2e0000002500 */
[----:B------:R-:W1:Y:S01]  /*0020*/  LDC R14, c[0x0][0x3b8] ;  /* 0x0000ee00ff0e7b82 */ /* 0x000e620000000800 */
[----:B------:R-:W0:Y:S01]  /*0030*/  LDCU UR4, c[0x0][0x360] ;  /* 0x00006c00ff0477ac */ /* 0x000e220008000800 */
[----:B------:R-:W0:Y:S02]  /*0040*/  S2R R0, SR_TID.X ;  /* 0x0000000000007919 */ /* 0x000e240000002100 */
[----:B0-----:R-:W-:-:S05]  /*0050*/  IMAD R15, R15, UR4, R0 ;  /* 0x000000040f0f7c24 */ /* 0x001fca000f8e0200 */
[----:B-1----:R-:W-:-:S13]  /*0060*/  ISETP.GE.AND P0, PT, R15, R14, PT ;  /* 0x0000000e0f00720c */ /* 0x002fda0003f06270 */
[----:B------:R-:W-:Y:S05]  /*0070*/  @P0 EXIT ;  /* 0x000000000000094d */ /* 0x000fea0003800000 */
[----:B------:R-:W-:Y:S01]  /*0080*/  ISETP.NE.AND P0, PT, R15, RZ, PT ;  /* 0x000000ff0f00720c */ /* 0x000fe20003f05270 */
[----:B------:R-:W0:Y:S01]  /*0090*/  LDC.64 R6, c[0x0][0x380] ;  /* 0x0000e000ff067b82 */ /* 0x000e220000000a00 */
[----:B------:R-:W1:Y:S01]  /*00a0*/  LDCU.64 UR4, c[0x0][0x358] ;  /* 0x00006b00ff0477ac */ /* 0x000e620008000a00 */
[----:B------:R-:W-:Y:S01]  /*00b0*/  HFMA2 R17, -RZ, RZ, 0, 5.9604644775390625e-08 ;  /* 0x00000001ff117431 */ /* 0x000fe200000001ff */
[----:B------:R-:W-:Y:S02]  /*00c0*/  MOV R19, 0x186a0 ;  /* 0x000186a000137802 */ /* 0x000fe40000000f00 */
[----:B------:R-:W-:-:S03]  /*00d0*/  MOV R21, 0xffffffff ;  /* 0xffffffff00157802 */ /* 0x000fc60000000f00 */
[----:B------:R-:W2:Y:S08]  /*00e0*/  LDC.64 R8, c[0x0][0x388] ;  /* 0x0000e200ff087b82 */ /* 0x000eb00000000a00 */
[----:B------:R-:W3:Y:S08]  /*00f0*/  LDC.64 R10, c[0x0][0x390] ;  /* 0x0000e400ff0a7b82 */ /* 0x000ef00000000a00 */
[----:B------:R-:W1:Y:S01]  /*0100*/  @!P0 LDC.64 R4, c[0x0][0x3a8] ;  /* 0x0000ea00ff048b82 */ /* 0x000e620000000a00 */
[----:B0-----:R-:W-:-:S07]  /*0110*/  IMAD.WIDE R6, R15, 0x4, R6 ;  /* 0x000000040f067825 */ /* 0x001fce00078e0206 */
[----:B------:R-:W0:Y:S01]  /*0120*/  LDC.64 R12, c[0x0][0x398] ;  /* 0x0000e600ff0c7b82 */ /* 0x000e220000000a00 */
[----:B--2---:R-:W-:-:S07]  /*0130*/  IMAD.WIDE R8, R15, 0x4, R8 ;  /* 0x000000040f087825 */ /* 0x004fce00078e0208 */
[----:B------:R-:W2:Y:S01]  /*0140*/  @!P0 LDC.64 R2, c[0x0][0x3b0] ;  /* 0x0000ec00ff028b82 */ /* 0x000ea20000000a00 */
[C---:B---3--:R-:W-:Y:S01]  /*0150*/  IMAD.WIDE R10, R15.reuse, 0x4, R10 ;  /* 0x000000040f0a7825 */ /* 0x048fe200078e020a */
[----:B-1----:R-:W-:Y:S03]  /*0160*/  @!P0 STG.E.STRONG.SYS desc[UR4][R4.64], RZ ;  /* 0x000000ff04008986 */ /* 0x002fe6000c115904 */
[----:B0-----:R-:W-:Y:S01]  /*0170*/  IMAD.WIDE R12, R15, 0x4, R12 ;  /* 0x000000040f0c7825 */ /* 0x001fe200078e020c */
[----:B--2---:R-:W-:Y:S04]  /*0180*/  @!P0 STG.E.STRONG.SYS desc[UR4][R2.64], R14 ;  /* 0x0000000e02008986 */ /* 0x004fe8000c115904 */
[----:B------:R-:W-:Y:S04]  /*0190*/  STG.E.STRONG.SYS desc[UR4][R6.64], R15 ;  /* 0x0000000f06007986 */ /* 0x000fe8000c115904 */
[----:B------:R-:W-:Y:S04]  /*01a0*/  STG.E.STRONG.SYS desc[UR4][R8.64], R17 ;  /* 0x0000001108007986 */ /* 0x000fe8000c115904 */
[----:B------:R-:W-:Y:S04]  /*01b0*/  STG.E.STRONG.SYS desc[UR4][R10.64], R19 ;  /* 0x000000130a007986 */ /* 0x000fe8000c115904 */
[----:B------:R-:W-:Y:S01]  /*01c0*/  STG.E.STRONG.SYS desc[UR4][R12.64], R21 ;  /* 0x000000150c007986 */ /* 0x000fe2000c115904 */
[----:B------:R-:W-:Y:S05]  /*01d0*/  EXIT ;  /* 0x000000000000794d */ /* 0x000fea0003800000 */
.L_x_45:
        /* <DEDUP_REMOVED lines=10> */
.L_x_72:


//--------------------- .text._Z6setterPiPPci     --------------------------
	.section	.text._Z6setterPiPPci,"ax",@progbits
	.align	128
        .global         _Z6setterPiPPci
        .type           _Z6setterPiPPci,@function
        .size           _Z6setterPiPPci,(.L_x_73 - _Z6setterPiPPci)
        .other          _Z6setterPiPPci,@"STO_CUDA_ENTRY STV_DEFAULT"
_Z6setterPiPPci:
.text._Z6setterPiPPci:
        /* <DEDUP_REMOVED lines=10> */
[----:B0-----:R-:W-:-:S06]  /*00a0*/  IMAD.WIDE R2, R0, 0x8, R2 ;  /* 0x0000000800027825 */ /* 0x001fcc00078e0202 */
[----:B-1----:R-:W2:Y:S04]  /*00b0*/  LDG.E.64 R2, desc[UR6][R2.64] ;  /* 0x0000000602027981 */ /* 0x002ea8000c1e1b00 */
[----:B--2---:R-:W2:Y:S01]  /*00c0*/  LDG.E.U8 R4, desc[UR6][R2.64] ;  /* 0x0000000602047981 */ /* 0x004ea2000c1e1100 */
[----:B------:R-:W-:Y:S01]  /*00d0*/  UMOV UR4, URZ ;  /* 0x000000ff00047c82 */ /* 0x000fe20008000000 */
[----:B------:R-:W-:Y:S01]  /*00e0*/  BSSY.RECONVERGENT B0, `(.L_x_46) ;  /* 0x0000033000007945 */ /* 0x000fe20003800200 */
[----:B------:R-:W-:Y:S01]  /*00f0*/  IMAD.MOV.U32 R7, RZ, RZ, RZ ;  /* 0x000000ffff077224 */ /* 0x000fe200078e00ff */
[----:B------:R-:W-:Y:S02]  /*0100*/  PRMT R5, RZ, 0x7610, R5 ;  /* 0x00007610ff057816 */ /* 0x000fe40000000005 */
[----:B--2---:R-:W-:-:S13]  /*0110*/  ISETP.NE.AND P0, PT, R4, RZ, PT ;  /* 0x000000ff0400720c */ /* 0x004fda0003f05270 */
[----:B------:R-:W-:Y:S05]  /*0120*/  @!P0 BRA `(.L_x_47) ;  /* 0x0000000000b88947 */ /* 0x000fea0003800000 */
[C---:B------:R-:W-:Y:S02]  /*0130*/  ISETP.NE.AND P1, PT, R4.reuse, 0x6e, PT ;  /* 0x0000006e0400780c */ /* 0x040fe40003f25270 */
[----:B------:R-:W-:-:S11]  /*0140*/  PRMT R5, R4, 0x7610, R5 ;  /* 0x0000761004057816 */ /* 0x000fd60000000005 */
[----:B------:R-:W-:Y:S05]  /*0150*/  @P1 BRA `(.L_x_47) ;  /* 0x0000000000ac1947 */ /* 0x000fea0003800000 */
[----:B------:R-:W2:Y:S01]  /*0160*/  LDG.E.U8 R6, desc[UR6][R2.64+0x1] ;  /* 0x0000010602067981 */ /* 0x000ea2000c1e1100 */
[----:B------:R-:W-:Y:S01]  /*0170*/  IMAD.MOV.U32 R7, RZ, RZ, 0x1 ;  /* 0x00000001ff077424 */ /* 0x000fe200078e00ff */
[----:B------:R-:W-:Y:S02]  /*0180*/  PRMT R5, RZ, 0x7610, R5 ;  /* 0x00007610ff057816 */ /* 0x000fe40000000005 */
[----:B--2---:R-:W-:-:S13]  /*0190*/  ISETP.NE.AND P1, PT, R6, RZ, PT ;  /* 0x000000ff0600720c */ /* 0x004fda0003f25270 */
[----:B------:R-:W-:Y:S05]  /*01a0*/  @!P1 BRA `(.L_x_47) ;  /* 0x0000000000989947 */ /* 0x000fea0003800000 */
[----:B------:R-:W-:-:S13]  /*01b0*/  ISETP.NE.AND P1, PT, R6, 0x6f, PT ;  /* 0x0000006f0600780c */ /* 0x000fda0003f25270 */
[----:B------:R-:W-:Y:S05]  /*01c0*/  @P1 BRA `(.L_x_48) ;  /* 0x00000000008c1947 */ /* 0x000fea0003800000 */
[----:B------:R-:W2:Y:S01]  /*01d0*/  LDG.E.U8 R6, desc[UR6][R2.64+0x2] ;  /* 0x0000020602067981 */ /* 0x000ea2000c1e1100 */
[----:B------:R-:W-:Y:S01]  /*01e0*/  IMAD.MOV.U32 R7, RZ, RZ, 0x2 ;  /* 0x00000002ff077424 */ /* 0x000fe200078e00ff */
        /* <DEDUP_REMOVED lines=22> */
[----:B------:R0:W5:Y:S01]  /*0350*/  LDG.E.U8 R5, desc[UR6][R2.64+0x6] ;  /* 0x0000060602057981 */ /* 0x000162000c1e1100 */
[----:B------:R-:W-:Y:S01]  /*0360*/  IMAD.MOV.U32 R7, RZ, RZ, 0x6 ;  /* 0x00000006ff077424 */ /* 0x000fe200078e00ff */
[----:B------:R-:W-:Y:S06]  /*0370*/  BRA `(.L_x_47) ;  /* 0x0000000000247947 */ /* 0x000fec0003800000 */
.L_x_52:
[----:B------:R-:W-:Y:S01]  /*0380*/  PRMT R5, R6, 0x7610, R5 ;  /* 0x0000761006057816 */ /* 0x000fe20000000005 */
[----:B------:R-:W-:Y:S06]  /*0390*/  BRA `(.L_x_47) ;  /* 0x00000000001c7947 */ /* 0x000fec0003800000 */
.L_x_51:
[----:B------:R-:W-:Y:S01]  /*03a0*/  PRMT R5, R6, 0x7610, R5 ;  /* 0x0000761006057816 */ /* 0x000fe20000000005 */
[----:B------:R-:W-:Y:S06]  /*03b0*/  BRA `(.L_x_47) ;  /* 0x0000000000147947 */ /* 0x000fec0003800000 */
.L_x_50:
[----:B------:R-:W-:Y:S01]  /*03c0*/  PRMT R5, R6, 0x7610, R5 ;  /* 0x0000761006057816 */ /* 0x000fe20000000005 */
[----:B------:R-:W-:Y:S06]  /*03d0*/  BRA `(.L_x_47) ;  /* 0x00000000000c7947 */ /* 0x000fec0003800000 */
.L_x_49:
[----:B------:R-:W-:Y:S01]  /*03e0*/  PRMT R5, R6, 0x7610, R5 ;  /* 0x0000761006057816 */ /* 0x000fe20000000005 */
[----:B------:R-:W-:Y:S06]  /*03f0*/  BRA `(.L_x_47) ;  /* 0x0000000000047947 */ /* 0x000fec0003800000 */
.L_x_48:
[----:B------:R-:W-:-:S07]  /*0400*/  PRMT R5, R6, 0x7610, R5 ;  /* 0x0000761006057816 */ /* 0x000fce0000000005 */
.L_x_47:
[----:B------:R-:W-:Y:S05]  /*0410*/  BSYNC.RECONVERGENT B0 ;  /* 0x0000000000007941 */ /* 0x000fea0003800200 */
.L_x_46:
[----:B------:R-:W1:Y:S02]  /*0420*/  LDC.64 R8, c[0x4][RZ] ;  /* 0x01000000ff087b82 */ /* 0x000e640000000a00 */
[----:B-1----:R-:W-:-:S04]  /*0430*/  IADD3 R6, P1, PT, R7, R8, RZ ;  /* 0x0000000807067210 */ /* 0x002fc80007f3e0ff */
[----:B------:R-:W-:-:S05]  /*0440*/  IADD3.X R7, PT, PT, R9, UR4, RZ, P1, !PT ;  /* 0x0000000409077c10 */ /* 0x000fca0008ffe4ff */
[----:B------:R-:W2:Y:S01]  /*0450*/  LDG.E.U8.CONSTANT R6, desc[UR6][R6.64] ;  /* 0x0000000606067981 */ /* 0x000ea2000c1e9100 */
[----:B-----5:R-:W-:-:S04]  /*0460*/  LOP3.LUT R5, R5, 0xff, RZ, 0xc0, !PT ;  /* 0x000000ff05057812 */ /* 0x020fc800078ec0ff */
[----:B--2---:R-:W-:-:S13]  /*0470*/  ISETP.NE.AND P1, PT, R5, R6, PT ;  /* 0x000000060500720c */ /* 0x004fda0003f25270 */
[----:B------:R-:W-:Y:S05]  /*0480*/  @!P1 EXIT ;  /* 0x000000000000994d */ /* 0x000fea0003800000 */
[----:B------:R-:W-:Y:S01]  /*0490*/  UMOV UR4, URZ ;  /* 0x000000ff00047c82 */ /* 0x000fe20008000000 */
[----:B------:R-:W-:Y:S01]  /*04a0*/  BSSY.RECONVERGENT B0, `(.L_x_53) ;  /* 0x0000022000007945 */ /* 0x000fe20003800200 */
[----:B------:R-:W-:Y:S01]  /*04b0*/  IMAD.MOV.U32 R7, RZ, RZ, RZ ;  /* 0x000000ffff077224 */ /* 0x000fe200078e00ff */
[----:B------:R-:W-:Y:S02]  /*04c0*/  PRMT R5, RZ, 0x7610, R5 ;  /* 0x00007610ff057816 */ /* 0x000fe40000000005 */
        /* <DEDUP_REMOVED lines=26> */
.L_x_57:
[----:B------:R-:W-:Y:S01]  /*0670*/  PRMT R5, R6, 0x7610, R5 ;  /* 0x0000761006057816 */ /* 0x000fe20000000005 */
[----:B------:R-:W-:Y:S06]  /*0680*/  BRA `(.L_x_54) ;  /* 0x00000000000c7947 */ /* 0x000fec0003800000 */
.L_x_56:
[----:B------:R-:W-:Y:S01]  /*0690*/  PRMT R5, R6, 0x7610, R5 ;  /* 0x0000761006057816 */ /* 0x000fe20000000005 */
[----:B------:R-:W-:Y:S06]  /*06a0*/  BRA `(.L_x_54) ;  /* 0x0000000000047947 */ /* 0x000fec0003800000 */
.L_x_55:
[----:B------:R-:W-:-:S07]  /*06b0*/  PRMT R5, R6, 0x7610, R5 ;  /* 0x0000761006057816 */ /* 0x000fce0000000005 */
.L_x_54:
[----:B------:R-:W-:Y:S05]  /*06c0*/  BSYNC.RECONVERGENT B0 ;  /* 0x0000000000007941 */ /* 0x000fea0003800200 */
.L_x_53:
[----:B------:R-:W2:Y:S02]  /*06d0*/  LDC.64 R8, c[0x4][0x8] ;  /* 0x01000200ff087b82 */ /* 0x000ea40000000a00 */
[----:B--2---:R-:W-:-:S04]  /*06e0*/  IADD3 R6, P1, PT, R7, R8, RZ ;  /* 0x0000000807067210 */ /* 0x004fc80007f3e0ff */
[----:B------:R-:W-:-:S05]  /*06f0*/  IADD3.X R7, PT, PT, R9, UR4, RZ, P1, !PT ;  /* 0x0000000409077c10 */ /* 0x000fca0008ffe4ff */
[----:B------:R-:W2:Y:S01]  /*0700*/  LDG.E.U8.CONSTANT R6, desc[UR6][R6.64] ;  /* 0x0000000606067981 */ /* 0x000ea2000c1e9100 */
[----:B-----5:R-:W-:-:S04]  /*0710*/  LOP3.LUT R5, R5, 0xff, RZ, 0xc0, !PT ;  /* 0x000000ff05057812 */ /* 0x020fc800078ec0ff */
[----:B--2---:R-:W-:-:S13]  /*0720*/  ISETP.NE.AND P1, PT, R5, R6, PT ;  /* 0x000000060500720c */ /* 0x004fda0003f25270 */
[----:B------:R-:W-:Y:S05]  /*0730*/  @P1 BRA `(.L_x_58) ;  /* 0x0000000000181947 */ /* 0x000fea0003800000 */
[----:B01----:R-:W0:Y:S02]  /*0740*/  LDC.64 R2, c[0x0][0x380] ;  /* 0x0000e000ff027b82 */ /* 0x003e240000000a00 */
[----:B0-----:R-:W-:-:S05]  /*0750*/  IMAD.WIDE R2, R0, 0x4, R2 ;  /* 0x0000000400027825 */ /* 0x001fca00078e0202 */
[----:B------:R-:W2:Y:S02]  /*0760*/  LDG.E R0, desc[UR6][R2.64] ;  /* 0x0000000602007981 */ /* 0x000ea4000c1e1900 */
[----:B--2---:R-:W-:-:S05]  /*0770*/  IMAD R5, R0, 0x3, RZ ;  /* 0x0000000300057824 */ /* 0x004fca00078e02ff */
[----:B------:R-:W-:Y:S01]  /*0780*/  STG.E desc[UR6][R2.64], R5 ;  /* 0x0000000502007986 */ /* 0x000fe2000c101906 */
[----:B------:R-:W-:Y:S05]  /*0790*/  EXIT ;  /* 0x000000000000794d */ /* 0x000fea0003800000 */
.L_x_58:
[----:B------:R-:W-:Y:S01]  /*07a0*/  BSSY.RECONVERGENT B0, `(.L_x_59) ;  /* 0x000002a000007945 */ /* 0x000fe20003800200 */
[----:B------:R-:W-:Y:S02]  /*07b0*/  CS2R R6, SRZ ;  /* 0x0000000000067805 */ /* 0x000fe4000001ff00 */
[----:B------:R-:W-:Y:S01]  /*07c0*/  PRMT R5, RZ, 0x7610, R5 ;  /* 0x00007610ff057816 */ /* 0x000fe20000000005 */
[----:B------:R-:W-:Y:S06]  /*07d0*/  @!P0 BRA `(.L_x_60) ;  /* 0x0000000000988947 */ /* 0x000fec0003800000 */
        /* <DEDUP_REMOVED lines=31> */
.L_x_64:
[----:B------:R-:W-:Y:S01]  /*09d0*/  PRMT R5, R4, 0x7610, R5 ;  /* 0x0000761004057816 */ /* 0x000fe20000000005 */
[----:B------:R-:W-:Y:S06]  /*09e0*/  BRA `(.L_x_60) ;  /* 0x0000000000147947 */ /* 0x000fec0003800000 */
.L_x_63:
[----:B------:R-:W-:Y:S01]  /*09f0*/  PRMT R5, R4, 0x7610, R5 ;  /* 0x0000761004057816 */ /* 0x000fe20000000005 */
[----:B------:R-:W-:Y:S06]  /*0a00*/  BRA `(.L_x_60) ;  /* 0x00000000000c7947 */ /* 0x000fec0003800000 */
.L_x_62:
[----:B------:R-:W-:Y:S01]  /*0a10*/  PRMT R5, R4, 0x7610, R5 ;  /* 0x0000761004057816 */ /* 0x000fe20000000005 */
[----:B------:R-:W-:Y:S06]  /*0a20*/  BRA `(.L_x_60) ;  /* 0x0000000000047947 */ /* 0x000fec0003800000 */
.L_x_61:
[----:B------:R-:W-:-:S07]  /*0a30*/  PRMT R5, R4, 0x7610, R5 ;  /* 0x0000761004057816 */ /* 0x000fce0000000005 */
.L_x_60:
[----:B------:R-:W-:Y:S05]  /*0a40*/  BSYNC.RECONVERGENT B0 ;  /* 0x0000000000007941 */ /* 0x000fea0003800200 */
.L_x_59:
[----:B------:R-:W0:Y:S02]  /*0a50*/  LDCU.64 UR4, c[0x4][0x10] ;  /* 0x01000200ff0477ac */ /* 0x000e240008000a00 */
[----:B012---:R-:W-:-:S04]  /*0a60*/  IADD3 R2, P0, PT, R6, UR4, RZ ;  /* 0x0000000406027c10 */ /* 0x007fc8000ff1e0ff */
[----:B------:R-:W-:-:S05]  /*0a70*/  IADD3.X R3, PT, PT, R7, UR5, RZ, P0, !PT ;  /* 0x0000000507037c10 */ /* 0x000fca00087fe4ff */
[----:B------:R-:W2:Y:S01]  /*0a80*/  LDG.E.U8.CONSTANT R2, desc[UR6][R2.64] ;  /* 0x0000000602027981 */ /* 0x000ea2000c1e9100 */
[----:B-----5:R-:W-:-:S04]  /*0a90*/  LOP3.LUT R5, R5, 0xff, RZ, 0xc0, !PT ;  /* 0x000000ff05057812 */ /* 0x020fc800078ec0ff */
[----:B--2---:R-:W-:-:S13]  /*0aa0*/  ISETP.NE.AND P0, PT, R5, R2, PT ;  /* 0x000000020500720c */ /* 0x004fda0003f05270 */
[----:B------:R-:W-:Y:S05]  /*0ab0*/  @P0 BRA `(.L_x_65) ;  /* 0x0000000000180947 */ /* 0x000fea0003800000 */
[----:B------:R-:W0:Y:S02]  /*0ac0*/  LDC.64 R2, c[0x0][0x380] ;  /* 0x0000e000ff027b82 */ /* 0x000e240000000a00 */
[----:B0-----:R-:W-:-:S05]  /*0ad0*/  IMAD.WIDE R2, R0, 0x4, R2 ;  /* 0x0000000400027825 */ /* 0x001fca00078e0202 */
[----:B------:R-:W2:Y:S02]  /*0ae0*/  LDG.E R5, desc[UR6][R2.64] ;  /* 0x0000000602057981 */ /* 0x000ea4000c1e1900 */
[----:B--2---:R-:W-:-:S05]  /*0af0*/  IMAD.SHL.U32 R5, R5, 0x2, RZ ;  /* 0x0000000205057824 */ /* 0x004fca00078e00ff */
[----:B------:R-:W-:Y:S01]  /*0b00*/  STG.E desc[UR6][R2.64], R5 ;  /* 0x0000000502007986 */ /* 0x000fe2000c101906 */
[----:B------:R-:W-:Y:S05]  /*0b10*/  EXIT ;  /* 0x000000000000794d */ /* 0x000fea0003800000 */
.L_x_65:
[----:B------:R-:W0:Y:S02]  /*0b20*/  LDC.64 R2, c[0x0][0x380] ;  /* 0x0000e000ff027b82 */ /* 0x000e240000000a00 */
[----:B0-----:R-:W-:-:S05]  /*0b30*/  IMAD.WIDE R2, R0, 0x4, R2 ;  /* 0x0000000400027825 */ /* 0x001fca00078e0202 */
[----:B------:R-:W2:Y:S02]  /*0b40*/  LDG.E R5, desc[UR6][R2.64] ;  /* 0x0000000602057981 */ /* 0x000ea4000c1e1900 */
[----:B--2---:R-:W-:-:S05]  /*0b50*/  IMAD R5, R5, 0x5, RZ ;  /* 0x0000000505057824 */ /* 0x004fca00078e02ff */
[----:B------:R-:W-:Y:S01]  /*0b60*/  STG.E desc[UR6][R2.64], R5 ;  /* 0x0000000502007986 */ /* 0x000fe2000c101906 */
[----:B------:R-:W-:Y:S05]  /*0b70*/  EXIT ;  /* 0x000000000000794d */ /* 0x000fea0003800000 */
.L_x_66:
        /* <DEDUP_REMOVED lines=16> */
.L_x_73:


//--------------------- .text._Z11reset_claimPVii --------------------------
	.section	.text._Z11reset_claimPVii,"ax",@progbits
	.align	128
        .global         _Z11reset_claimPVii
        .type           _Z11reset_claimPVii,@function
        .size           _Z11reset_claimPVii,(.L_x_74 - _Z11reset_claimPVii)
        .other          _Z11reset_claimPVii,@"STO_CUDA_ENTRY STV_DEFAULT"
_Z11reset_claimPVii:
.text._Z11reset_claimPVii:
        /* <DEDUP_REMOVED lines=11> */
[----:B-1----:R-:W-:Y:S01]  /*00b0*/  STG.E.STRONG.SYS desc[UR4][R2.64], RZ ;  /* 0x000000ff02007986 */ /* 0x002fe2000c115904 */
[----:B------:R-:W-:Y:S05]  /*00c0*/  EXIT ;  /* 0x000000000000794d */ /* 0x000fea0003800000 */
.L_x_67:
        /* <DEDUP_REMOVED lines=11> */
.L_x_74:


//--------------------- .text._Z14reset_cheapestPViS0_i --------------------------
	.section	.text._Z14reset_cheapestPViS0_i,"ax",@progbits
	.align	128
        .global         _Z14reset_cheapestPViS0_i
        .type           _Z14reset_cheapestPViS0_i,@function
        .size           _Z14reset_cheapestPViS0_i,(.L_x_75 - _Z14reset_cheapestPViS0_i)
        .other          _Z14reset_cheapestPViS0_i,@"STO_CUDA_ENTRY STV_DEFAULT"
_Z14reset_cheapestPViS0_i:
.text._Z14reset_cheapestPViS0_i:
        /* <DEDUP_REMOVED lines=10> */
[----:B------:R-:W-:-:S06]  /*00a0*/  HFMA2 R9, -RZ, RZ, 5.9604644775390625e-08, -0.0001010894775390625 ;  /* 0x000186a0ff097431 */ /* 0x000fcc00000001ff */
[----:B------:R-:W2:Y:S01]  /*00b0*/  LDC.64 R4, c[0x0][0x380] ;  /* 0x0000e000ff047b82 */ /* 0x000ea20000000a00 */
[----:B0-----:R-:W-:-:S04]  /*00c0*/  IMAD.WIDE R2, R7, 0x4, R2 ;  /* 0x0000000407027825 */ /* 0x001fc800078e0202 */
[----:B--2---:R-:W-:Y:S01]  /*00d0*/  IMAD.WIDE R4, R7, 0x4, R4 ;  /* 0x0000000407047825 */ /* 0x004fe200078e0204 */
[----:B------:R-:W-:-:S05]  /*00e0*/  MOV R7, 0xffffffff ;  /* 0xffffffff00077802 */ /* 0x000fca0000000f00 */
[----:B-1----:R-:W-:Y:S04]  /*00f0*/  STG.E.STRONG.SYS desc[UR4][R2.64], R7 ;  /* 0x0000000702007986 */ /* 0x002fe8000c115904 */
[----:B------:R-:W-:Y:S01]  /*0100*/  STG.E.STRONG.SYS desc[UR4][R4.64], R9 ;  /* 0x0000000904007986 */ /* 0x000fe2000c115904 */
[----:B------:R-:W-:Y:S05]  /*0110*/  EXIT ;  /* 0x000000000000794d */ /* 0x000fea0003800000 */
.L_x_68:
        /* <DEDUP_REMOVED lines=14> */
.L_x_75:


//--------------------- .nv.global.init           --------------------------
	.section	.nv.global.init,"aw",@progbits
.nv.global.init:
	.type		$str$1,@object
	.size		$str$1,($str$2 - $str$1)
$str$1:
        /*0000*/ 	.byte	0x64, 0x65, 0x70, 0x74, 0x00
	.type		$str$2,@object
	.size		$str$2,($str - $str$2)
$str$2:
        /*0005*/ 	.byte	0x67, 0x72, 0x65, 0x65, 0x6e, 0x00
	.type		$str,@object
	.size		$str,(.L_0 - $str)
$str:
        /*000b*/ 	.byte	0x6e, 0x6f, 0x72, 0x6d, 0x61, 0x6c, 0x00
.L_0:


//--------------------- .nv.shared.reserved.0     --------------------------
	.section	.nv.shared.reserved.0,"aw",@nobits
	.weak		__nv_reservedSMEM_offset_0_alias
	.size		__nv_reservedSMEM_offset_0_alias, 0, 64
	.other		__nv_reservedSMEM_offset_0_alias,@"STO_CUDA_RESERVED_SHARED STV_DEFAULT"
__nv_reservedSMEM_offset_0_alias:
	.zero		0
	.zero		64


//--------------------- .nv.constant0._Z2mkPViS0_PiS1_S1_S0_S0_S0_S0_i --------------------------
	.section	.nv.constant0._Z2mkPViS0_PiS1_S1_S0_S0_S0_S0_i,"a",@progbits
	.sectionflags	@""
	.align	4
.nv.constant0._Z2mkPViS0_PiS1_S1_S0_S0_S0_S0_i:
	.zero		972


//--------------------- .nv.constant0._Z6cefev2PViPiS1_S1_S0_S0_i --------------------------
	.section	.nv.constant0._Z6cefev2PViPiS1_S1_S0_S0_i,"a",@progbits
	.sectionflags	@""
	.align	4
.nv.constant0._Z6cefev2PViPiS1_S1_S0_S0_i:
	.zero		948


//--------------------- .nv.constant0._Z5cefevPViPiS1_S1_S0_i --------------------------
	.section	.nv.constant0._Z5cefevPViPiS1_S1_S0_i,"a",@progbits
	.sectionflags	@""
	.align	4
.nv.constant0._Z5cefevPViPiS1_S1_S0_i:
	.zero		940


//--------------------- .nv.constant0._Z4set2PViS0_S0_S0_S0_S0_S0_i --------------------------
	.section	.nv.constant0._Z4set2PViS0_S0_S0_S0_S0_S0_i,"a",@progbits
	.sectionflags	@""
	.align	4
.nv.constant0._Z4set2PViS0_S0_S0_S0_S0_S0_i:
	.zero		956


//--------------------- .nv.constant0._Z6setterPiPPci --------------------------
	.section	.nv.constant0._Z6setterPiPPci,"a",@progbits
	.sectionflags	@""
	.align	4
.nv.constant0._Z6setterPiPPci:
	.zero		916


//--------------------- .nv.constant0._Z11reset_claimPVii --------------------------
	.section	.nv.constant0._Z11reset_claimPVii,"a",@progbits
	.sectionflags	@""
	.align	4
.nv.constant0._Z11reset_claimPVii:
	.zero		908


//--------------------- .nv.constant0._Z14reset_cheapestPViS0_i --------------------------
	.section	.nv.constant0._Z14reset_cheapestPViS0_i,"a",@progbits
	.sectionflags	@""
	.align	4
.nv.constant0._Z14reset_cheapestPViS0_i:
	.zero		916


//--------------------- SYMBOLS --------------------------

	.type		.nv.reservedSmem.offset0,@object
	.size		.nv.reservedSmem.offset0,0x4
